//
// Generated by NVIDIA NVVM Compiler
//
// Compiler Build ID: CL-36424714
// Cuda compilation tools, release 13.0, V13.0.88
// Based on NVVM 20.0.0
//

.version 9.0
.target sm_100
.address_size 64

	// .globl	_Z29countTrianglesIncreasingOrderPiS_S_i

.visible .entry _Z29countTrianglesIncreasingOrderPiS_S_i(
	.param .u64 .ptr .align 1 _Z29countTrianglesIncreasingOrderPiS_S_i_param_0,
	.param .u64 .ptr .align 1 _Z29countTrianglesIncreasingOrderPiS_S_i_param_1,
	.param .u64 .ptr .align 1 _Z29countTrianglesIncreasingOrderPiS_S_i_param_2,
	.param .u32 _Z29countTrianglesIncreasingOrderPiS_S_i_param_3
)
{
	.reg .pred 	%p<49>;
	.reg .b32 	%r<164>;
	.reg .b64 	%rd<28>;

	ld.param.u64 	%rd6, [_Z29countTrianglesIncreasingOrderPiS_S_i_param_0];
	ld.param.u64 	%rd7, [_Z29countTrianglesIncreasingOrderPiS_S_i_param_1];
	ld.param.u64 	%rd5, [_Z29countTrianglesIncreasingOrderPiS_S_i_param_2];
	ld.param.u32 	%r46, [_Z29countTrianglesIncreasingOrderPiS_S_i_param_3];
	cvta.to.global.u64 	%rd1, %rd7;
	cvta.to.global.u64 	%rd2, %rd6;
	mov.u32 	%r47, %ctaid.x;
	mov.u32 	%r48, %ntid.x;
	mov.u32 	%r49, %tid.x;
	mad.lo.s32 	%r1, %r47, %r48, %r49;
	setp.ge.s32 	%p1, %r1, %r46;
	@%p1 bra 	$L__BB0_23;
	mul.wide.s32 	%rd8, %r1, 4;
	add.s64 	%rd9, %rd2, %rd8;
	ld.global.u32 	%r145, [%rd9];
	ld.global.u32 	%r3, [%rd9+4];
	setp.ge.s32 	%p2, %r145, %r3;
	mov.b32 	%r161, 0;
	@%p2 bra 	$L__BB0_22;
	add.s64 	%rd3, %rd1, 32;
	mov.b32 	%r161, 0;
$L__BB0_3:
	mul.wide.s32 	%rd10, %r145, 4;
	add.s64 	%rd11, %rd1, %rd10;
	ld.global.u32 	%r6, [%rd11];
	setp.ge.s32 	%p3, %r1, %r6;
	@%p3 bra 	$L__BB0_21;
	mul.wide.s32 	%rd12, %r6, 4;
	add.s64 	%rd13, %rd2, %rd12;
	ld.global.u32 	%r147, [%rd13];
	ld.global.u32 	%r8, [%rd13+4];
	setp.ge.s32 	%p4, %r147, %r8;
	@%p4 bra 	$L__BB0_21;
$L__BB0_5:
	mul.wide.s32 	%rd14, %r147, 4;
	add.s64 	%rd15, %rd1, %rd14;
	ld.global.u32 	%r11, [%rd15];
	setp.le.s32 	%p5, %r11, %r6;
	@%p5 bra 	$L__BB0_20;
	mul.wide.s32 	%rd16, %r11, 4;
	add.s64 	%rd17, %rd2, %rd16;
	ld.global.u32 	%r153, [%rd17];
	ld.global.u32 	%r13, [%rd17+4];
	setp.ge.s32 	%p6, %r153, %r13;
	@%p6 bra 	$L__BB0_20;
	sub.s32 	%r14, %r13, %r153;
	and.b32  	%r15, %r14, 15;
	sub.s32 	%r53, %r153, %r13;
	setp.gt.u32 	%p7, %r53, -16;
	@%p7 bra 	$L__BB0_10;
	and.b32  	%r54, %r14, -16;
	neg.s32 	%r149, %r54;
$L__BB0_9:
	.pragma "nounroll";
	mul.wide.s32 	%rd18, %r153, 4;
	add.s64 	%rd19, %rd3, %rd18;
	ld.global.u32 	%r55, [%rd19+-32];
	setp.eq.s32 	%p8, %r55, %r1;
	selp.u32 	%r56, 1, 0, %p8;
	add.s32 	%r57, %r161, %r56;
	ld.global.u32 	%r58, [%rd19+-28];
	setp.eq.s32 	%p9, %r58, %r1;
	selp.u32 	%r59, 1, 0, %p9;
	add.s32 	%r60, %r57, %r59;
	ld.global.u32 	%r61, [%rd19+-24];
	setp.eq.s32 	%p10, %r61, %r1;
	selp.u32 	%r62, 1, 0, %p10;
	add.s32 	%r63, %r60, %r62;
	ld.global.u32 	%r64, [%rd19+-20];
	setp.eq.s32 	%p11, %r64, %r1;
	selp.u32 	%r65, 1, 0, %p11;
	add.s32 	%r66, %r63, %r65;
	ld.global.u32 	%r67, [%rd19+-16];
	setp.eq.s32 	%p12, %r67, %r1;
	selp.u32 	%r68, 1, 0, %p12;
	add.s32 	%r69, %r66, %r68;
	ld.global.u32 	%r70, [%rd19+-12];
	setp.eq.s32 	%p13, %r70, %r1;
	selp.u32 	%r71, 1, 0, %p13;
	add.s32 	%r72, %r69, %r71;
	ld.global.u32 	%r73, [%rd19+-8];
	setp.eq.s32 	%p14, %r73, %r1;
	selp.u32 	%r74, 1, 0, %p14;
	add.s32 	%r75, %r72, %r74;
	ld.global.u32 	%r76, [%rd19+-4];
	setp.eq.s32 	%p15, %r76, %r1;
	selp.u32 	%r77, 1, 0, %p15;
	add.s32 	%r78, %r75, %r77;
	ld.global.u32 	%r79, [%rd19];
	setp.eq.s32 	%p16, %r79, %r1;
	selp.u32 	%r80, 1, 0, %p16;
	add.s32 	%r81, %r78, %r80;
	ld.global.u32 	%r82, [%rd19+4];
	setp.eq.s32 	%p17, %r82, %r1;
	selp.u32 	%r83, 1, 0, %p17;
	add.s32 	%r84, %r81, %r83;
	ld.global.u32 	%r85, [%rd19+8];
	setp.eq.s32 	%p18, %r85, %r1;
	selp.u32 	%r86, 1, 0, %p18;
	add.s32 	%r87, %r84, %r86;
	ld.global.u32 	%r88, [%rd19+12];
	setp.eq.s32 	%p19, %r88, %r1;
	selp.u32 	%r89, 1, 0, %p19;
	add.s32 	%r90, %r87, %r89;
	ld.global.u32 	%r91, [%rd19+16];
	setp.eq.s32 	%p20, %r91, %r1;
	selp.u32 	%r92, 1, 0, %p20;
	add.s32 	%r93, %r90, %r92;
	ld.global.u32 	%r94, [%rd19+20];
	setp.eq.s32 	%p21, %r94, %r1;
	selp.u32 	%r95, 1, 0, %p21;
	add.s32 	%r96, %r93, %r95;
	ld.global.u32 	%r97, [%rd19+24];
	setp.eq.s32 	%p22, %r97, %r1;
	selp.u32 	%r98, 1, 0, %p22;
	add.s32 	%r99, %r96, %r98;
	ld.global.u32 	%r100, [%rd19+28];
	setp.eq.s32 	%p23, %r100, %r1;
	selp.u32 	%r101, 1, 0, %p23;
	add.s32 	%r161, %r99, %r101;
	add.s32 	%r153, %r153, 16;
	add.s32 	%r149, %r149, 16;
	setp.ne.s32 	%p24, %r149, 0;
	@%p24 bra 	$L__BB0_9;
$L__BB0_10:
	setp.eq.s32 	%p25, %r15, 0;
	@%p25 bra 	$L__BB0_20;
	and.b32  	%r26, %r14, 7;
	setp.lt.u32 	%p26, %r15, 8;
	@%p26 bra 	$L__BB0_13;
	mul.wide.s32 	%rd20, %r153, 4;
	add.s64 	%rd21, %rd1, %rd20;
	ld.global.u32 	%r103, [%rd21];
	setp.eq.s32 	%p27, %r103, %r1;
	selp.u32 	%r104, 1, 0, %p27;
	add.s32 	%r105, %r161, %r104;
	ld.global.u32 	%r106, [%rd21+4];
	setp.eq.s32 	%p28, %r106, %r1;
	selp.u32 	%r107, 1, 0, %p28;
	add.s32 	%r108, %r105, %r107;
	ld.global.u32 	%r109, [%rd21+8];
	setp.eq.s32 	%p29, %r109, %r1;
	selp.u32 	%r110, 1, 0, %p29;
	add.s32 	%r111, %r108, %r110;
	ld.global.u32 	%r112, [%rd21+12];
	setp.eq.s32 	%p30, %r112, %r1;
	selp.u32 	%r113, 1, 0, %p30;
	add.s32 	%r114, %r111, %r113;
	ld.global.u32 	%r115, [%rd21+16];
	setp.eq.s32 	%p31, %r115, %r1;
	selp.u32 	%r116, 1, 0, %p31;
	add.s32 	%r117, %r114, %r116;
	ld.global.u32 	%r118, [%rd21+20];
	setp.eq.s32 	%p32, %r118, %r1;
	selp.u32 	%r119, 1, 0, %p32;
	add.s32 	%r120, %r117, %r119;
	ld.global.u32 	%r121, [%rd21+24];
	setp.eq.s32 	%p33, %r121, %r1;
	selp.u32 	%r122, 1, 0, %p33;
	add.s32 	%r123, %r120, %r122;
	ld.global.u32 	%r124, [%rd21+28];
	setp.eq.s32 	%p34, %r124, %r1;
	selp.u32 	%r125, 1, 0, %p34;
	add.s32 	%r161, %r123, %r125;
	add.s32 	%r153, %r153, 8;
$L__BB0_13:
	setp.eq.s32 	%p35, %r26, 0;
	@%p35 bra 	$L__BB0_20;
	and.b32  	%r32, %r14, 3;
	setp.lt.u32 	%p36, %r26, 4;
	@%p36 bra 	$L__BB0_16;
	mul.wide.s32 	%rd22, %r153, 4;
	add.s64 	%rd23, %rd1, %rd22;
	ld.global.u32 	%r127, [%rd23];
	setp.eq.s32 	%p37, %r127, %r1;
	selp.u32 	%r128, 1, 0, %p37;
	add.s32 	%r129, %r161, %r128;
	ld.global.u32 	%r130, [%rd23+4];
	setp.eq.s32 	%p38, %r130, %r1;
	selp.u32 	%r131, 1, 0, %p38;
	add.s32 	%r132, %r129, %r131;
	ld.global.u32 	%r133, [%rd23+8];
	setp.eq.s32 	%p39, %r133, %r1;
	selp.u32 	%r134, 1, 0, %p39;
	add.s32 	%r135, %r132, %r134;
	ld.global.u32 	%r136, [%rd23+12];
	setp.eq.s32 	%p40, %r136, %r1;
	selp.u32 	%r137, 1, 0, %p40;
	add.s32 	%r161, %r135, %r137;
	add.s32 	%r153, %r153, 4;
$L__BB0_16:
	setp.eq.s32 	%p41, %r32, 0;
	@%p41 bra 	$L__BB0_20;
	mul.wide.s32 	%rd24, %r153, 4;
	add.s64 	%rd4, %rd1, %rd24;
	ld.global.u32 	%r138, [%rd4];
	setp.eq.s32 	%p42, %r138, %r1;
	selp.u32 	%r139, 1, 0, %p42;
	add.s32 	%r161, %r161, %r139;
	setp.eq.s32 	%p43, %r32, 1;
	@%p43 bra 	$L__BB0_20;
	ld.global.u32 	%r140, [%rd4+4];
	setp.eq.s32 	%p44, %r140, %r1;
	selp.u32 	%r141, 1, 0, %p44;
	add.s32 	%r161, %r161, %r141;
	setp.eq.s32 	%p45, %r32, 2;
	@%p45 bra 	$L__BB0_20;
	ld.global.u32 	%r142, [%rd4+8];
	setp.eq.s32 	%p46, %r142, %r1;
	selp.u32 	%r143, 1, 0, %p46;
	add.s32 	%r161, %r161, %r143;
$L__BB0_20:
	add.s32 	%r147, %r147, 1;
	setp.ne.s32 	%p47, %r147, %r8;
	@%p47 bra 	$L__BB0_5;
$L__BB0_21:
	add.s32 	%r145, %r145, 1;
	setp.ne.s32 	%p48, %r145, %r3;
	@%p48 bra 	$L__BB0_3;
$L__BB0_22:
	cvta.to.global.u64 	%rd25, %rd5;
	add.s64 	%rd27, %rd25, %rd8;
	atom.global.add.u32 	%r144, [%rd27], %r161;
$L__BB0_23:
	ret;

}
	// .globl	_Z25addEdgeAndUpdateTrianglesPiS_iS_S_S_i
.visible .entry _Z25addEdgeAndUpdateTrianglesPiS_iS_S_S_i(
	.param .u64 .ptr .align 1 _Z25addEdgeAndUpdateTrianglesPiS_iS_S_S_i_param_0,
	.param .u64 .ptr .align 1 _Z25addEdgeAndUpdateTrianglesPiS_iS_S_S_i_param_1,
	.param .u32 _Z25addEdgeAndUpdateTrianglesPiS_iS_S_S_i_param_2,
	.param .u64 .ptr .align 1 _Z25addEdgeAndUpdateTrianglesPiS_iS_S_S_i_param_3,
	.param .u64 .ptr .align 1 _Z25addEdgeAndUpdateTrianglesPiS_iS_S_S_i_param_4,
	.param .u64 .ptr .align 1 _Z25addEdgeAndUpdateTrianglesPiS_iS_S_S_i_param_5,
	.param .u32 _Z25addEdgeAndUpdateTrianglesPiS_iS_S_S_i_param_6
)
{
	.reg .pred 	%p<47>;
	.reg .b32 	%r<163>;
	.reg .b64 	%rd<35>;

	ld.param.u64 	%rd12, [_Z25addEdgeAndUpdateTrianglesPiS_iS_S_S_i_param_0];
	ld.param.u64 	%rd13, [_Z25addEdgeAndUpdateTrianglesPiS_iS_S_S_i_param_1];
	ld.param.u32 	%r27, [_Z25addEdgeAndUpdateTrianglesPiS_iS_S_S_i_param_2];
	ld.param.u64 	%rd14, [_Z25addEdgeAndUpdateTrianglesPiS_iS_S_S_i_param_3];
	ld.param.u64 	%rd15, [_Z25addEdgeAndUpdateTrianglesPiS_iS_S_S_i_param_4];
	ld.param.u64 	%rd16, [_Z25addEdgeAndUpdateTrianglesPiS_iS_S_S_i_param_5];
	cvta.to.global.u64 	%rd1, %rd16;
	cvta.to.global.u64 	%rd2, %rd15;
	mov.u32 	%r28, %ctaid.x;
	mov.u32 	%r29, %ntid.x;
	mov.u32 	%r30, %tid.x;
	mad.lo.s32 	%r1, %r28, %r29, %r30;
	setp.ge.s32 	%p1, %r1, %r27;
	@%p1 bra 	$L__BB1_79;
	cvta.to.global.u64 	%rd17, %rd12;
	cvta.to.global.u64 	%rd18, %rd13;
	cvta.to.global.u64 	%rd19, %rd14;
	mul.wide.s32 	%rd20, %r1, 4;
	add.s64 	%rd21, %rd17, %rd20;
	ld.global.u32 	%r2, [%rd21];
	add.s64 	%rd22, %rd18, %rd20;
	ld.global.u32 	%r3, [%rd22];
	mul.wide.s32 	%rd23, %r2, 4;
	add.s64 	%rd24, %rd19, %rd23;
	ld.global.u32 	%r157, [%rd24];
	ld.global.u32 	%r5, [%rd24+4];
	mul.wide.s32 	%rd25, %r3, 4;
	add.s64 	%rd3, %rd19, %rd25;
	ld.global.u32 	%r6, [%rd3];
	setp.ge.s32 	%p2, %r157, %r5;
	@%p2 bra 	$L__BB1_79;
	ld.global.u32 	%r7, [%rd3+4];
	add.s64 	%rd4, %rd1, %rd23;
	add.s64 	%rd5, %rd1, %rd25;
	sub.s32 	%r31, %r7, %r6;
	and.b32  	%r8, %r31, 15;
	add.s32 	%r9, %r8, -1;
	and.b32  	%r10, %r31, 7;
	add.s32 	%r11, %r10, -1;
	sub.s32 	%r12, %r6, %r7;
	and.b32  	%r13, %r31, 3;
	and.b32  	%r32, %r31, -16;
	neg.s32 	%r14, %r32;
	add.s64 	%rd6, %rd2, 32;
$L__BB1_3:
	setp.ge.s32 	%p3, %r6, %r7;
	mul.wide.s32 	%rd28, %r157, 4;
	add.s64 	%rd29, %rd2, %rd28;
	ld.global.u32 	%r16, [%rd29];
	setp.eq.s32 	%p4, %r16, %r3;
	or.pred  	%p5, %p4, %p3;
	@%p5 bra 	$L__BB1_78;
	setp.gt.u32 	%p6, %r12, -16;
	mul.wide.s32 	%rd30, %r16, 4;
	add.s64 	%rd7, %rd1, %rd30;
	mov.u32 	%r160, %r6;
	@%p6 bra 	$L__BB1_39;
	mov.u32 	%r158, %r14;
	mov.u32 	%r160, %r6;
$L__BB1_6:
	.pragma "nounroll";
	mul.wide.s32 	%rd31, %r160, 4;
	add.s64 	%rd8, %rd6, %rd31;
	ld.global.u32 	%r33, [%rd8+-32];
	setp.ne.s32 	%p7, %r33, %r16;
	@%p7 bra 	$L__BB1_8;
	atom.global.add.u32 	%r34, [%rd4], 1;
	atom.global.add.u32 	%r35, [%rd5], 1;
	atom.global.add.u32 	%r36, [%rd7], 1;
$L__BB1_8:
	ld.global.u32 	%r37, [%rd8+-28];
	setp.ne.s32 	%p8, %r37, %r16;
	@%p8 bra 	$L__BB1_10;
	atom.global.add.u32 	%r38, [%rd4], 1;
	atom.global.add.u32 	%r39, [%rd5], 1;
	atom.global.add.u32 	%r40, [%rd7], 1;
$L__BB1_10:
	ld.global.u32 	%r41, [%rd8+-24];
	setp.ne.s32 	%p9, %r41, %r16;
	@%p9 bra 	$L__BB1_12;
	atom.global.add.u32 	%r42, [%rd4], 1;
	atom.global.add.u32 	%r43, [%rd5], 1;
	atom.global.add.u32 	%r44, [%rd7], 1;
$L__BB1_12:
	ld.global.u32 	%r45, [%rd8+-20];
	setp.ne.s32 	%p10, %r45, %r16;
	@%p10 bra 	$L__BB1_14;
	atom.global.add.u32 	%r46, [%rd4], 1;
	atom.global.add.u32 	%r47, [%rd5], 1;
	atom.global.add.u32 	%r48, [%rd7], 1;
$L__BB1_14:
	ld.global.u32 	%r49, [%rd8+-16];
	setp.ne.s32 	%p11, %r49, %r16;
	@%p11 bra 	$L__BB1_16;
	atom.global.add.u32 	%r50, [%rd4], 1;
	atom.global.add.u32 	%r51, [%rd5], 1;
	atom.global.add.u32 	%r52, [%rd7], 1;
$L__BB1_16:
	ld.global.u32 	%r53, [%rd8+-12];
	setp.ne.s32 	%p12, %r53, %r16;
	@%p12 bra 	$L__BB1_18;
	atom.global.add.u32 	%r54, [%rd4], 1;
	atom.global.add.u32 	%r55, [%rd5], 1;
	atom.global.add.u32 	%r56, [%rd7], 1;
$L__BB1_18:
	ld.global.u32 	%r57, [%rd8+-8];
	setp.ne.s32 	%p13, %r57, %r16;
	@%p13 bra 	$L__BB1_20;
	atom.global.add.u32 	%r58, [%rd4], 1;
	atom.global.add.u32 	%r59, [%rd5], 1;
	atom.global.add.u32 	%r60, [%rd7], 1;
$L__BB1_20:
	ld.global.u32 	%r61, [%rd8+-4];
	setp.ne.s32 	%p14, %r61, %r16;
	@%p14 bra 	$L__BB1_22;
	atom.global.add.u32 	%r62, [%rd4], 1;
	atom.global.add.u32 	%r63, [%rd5], 1;
	atom.global.add.u32 	%r64, [%rd7], 1;
$L__BB1_22:
	ld.global.u32 	%r65, [%rd8];
	setp.ne.s32 	%p15, %r65, %r16;
	@%p15 bra 	$L__BB1_24;
	atom.global.add.u32 	%r66, [%rd4], 1;
	atom.global.add.u32 	%r67, [%rd5], 1;
	atom.global.add.u32 	%r68, [%rd7], 1;
$L__BB1_24:
	ld.global.u32 	%r69, [%rd8+4];
	setp.ne.s32 	%p16, %r69, %r16;
	@%p16 bra 	$L__BB1_26;
	atom.global.add.u32 	%r70, [%rd4], 1;
	atom.global.add.u32 	%r71, [%rd5], 1;
	atom.global.add.u32 	%r72, [%rd7], 1;
$L__BB1_26:
	ld.global.u32 	%r73, [%rd8+8];
	setp.ne.s32 	%p17, %r73, %r16;
	@%p17 bra 	$L__BB1_28;
	atom.global.add.u32 	%r74, [%rd4], 1;
	atom.global.add.u32 	%r75, [%rd5], 1;
	atom.global.add.u32 	%r76, [%rd7], 1;
$L__BB1_28:
	ld.global.u32 	%r77, [%rd8+12];
	setp.ne.s32 	%p18, %r77, %r16;
	@%p18 bra 	$L__BB1_30;
	atom.global.add.u32 	%r78, [%rd4], 1;
	atom.global.add.u32 	%r79, [%rd5], 1;
	atom.global.add.u32 	%r80, [%rd7], 1;
$L__BB1_30:
	ld.global.u32 	%r81, [%rd8+16];
	setp.ne.s32 	%p19, %r81, %r16;
	@%p19 bra 	$L__BB1_32;
	atom.global.add.u32 	%r82, [%rd4], 1;
	atom.global.add.u32 	%r83, [%rd5], 1;
	atom.global.add.u32 	%r84, [%rd7], 1;
$L__BB1_32:
	ld.global.u32 	%r85, [%rd8+20];
	setp.ne.s32 	%p20, %r85, %r16;
	@%p20 bra 	$L__BB1_34;
	atom.global.add.u32 	%r86, [%rd4], 1;
	atom.global.add.u32 	%r87, [%rd5], 1;
	atom.global.add.u32 	%r88, [%rd7], 1;
$L__BB1_34:
	ld.global.u32 	%r89, [%rd8+24];
	setp.ne.s32 	%p21, %r89, %r16;
	@%p21 bra 	$L__BB1_36;
	atom.global.add.u32 	%r90, [%rd4], 1;
	atom.global.add.u32 	%r91, [%rd5], 1;
	atom.global.add.u32 	%r92, [%rd7], 1;
$L__BB1_36:
	ld.global.u32 	%r93, [%rd8+28];
	setp.ne.s32 	%p22, %r93, %r16;
	@%p22 bra 	$L__BB1_38;
	atom.global.add.u32 	%r94, [%rd4], 1;
	atom.global.add.u32 	%r95, [%rd5], 1;
	atom.global.add.u32 	%r96, [%rd7], 1;
$L__BB1_38:
	add.s32 	%r160, %r160, 16;
	add.s32 	%r158, %r158, 16;
	setp.ne.s32 	%p23, %r158, 0;
	@%p23 bra 	$L__BB1_6;
$L__BB1_39:
	setp.eq.s32 	%p24, %r8, 0;
	@%p24 bra 	$L__BB1_78;
	setp.lt.u32 	%p25, %r9, 7;
	@%p25 bra 	$L__BB1_58;
	mul.wide.s32 	%rd32, %r160, 4;
	add.s64 	%rd9, %rd2, %rd32;
	ld.global.u32 	%r97, [%rd9];
	setp.ne.s32 	%p26, %r97, %r16;
	@%p26 bra 	$L__BB1_43;
	atom.global.add.u32 	%r98, [%rd4], 1;
	atom.global.add.u32 	%r99, [%rd5], 1;
	atom.global.add.u32 	%r100, [%rd7], 1;
$L__BB1_43:
	ld.global.u32 	%r101, [%rd9+4];
	setp.ne.s32 	%p27, %r101, %r16;
	@%p27 bra 	$L__BB1_45;
	atom.global.add.u32 	%r102, [%rd4], 1;
	atom.global.add.u32 	%r103, [%rd5], 1;
	atom.global.add.u32 	%r104, [%rd7], 1;
$L__BB1_45:
	ld.global.u32 	%r105, [%rd9+8];
	setp.ne.s32 	%p28, %r105, %r16;
	@%p28 bra 	$L__BB1_47;
	atom.global.add.u32 	%r106, [%rd4], 1;
	atom.global.add.u32 	%r107, [%rd5], 1;
	atom.global.add.u32 	%r108, [%rd7], 1;
$L__BB1_47:
	ld.global.u32 	%r109, [%rd9+12];
	setp.ne.s32 	%p29, %r109, %r16;
	@%p29 bra 	$L__BB1_49;
	atom.global.add.u32 	%r110, [%rd4], 1;
	atom.global.add.u32 	%r111, [%rd5], 1;
	atom.global.add.u32 	%r112, [%rd7], 1;
$L__BB1_49:
	ld.global.u32 	%r113, [%rd9+16];
	setp.ne.s32 	%p30, %r113, %r16;
	@%p30 bra 	$L__BB1_51;
	atom.global.add.u32 	%r114, [%rd4], 1;
	atom.global.add.u32 	%r115, [%rd5], 1;
	atom.global.add.u32 	%r116, [%rd7], 1;
$L__BB1_51:
	ld.global.u32 	%r117, [%rd9+20];
	setp.ne.s32 	%p31, %r117, %r16;
	@%p31 bra 	$L__BB1_53;
	atom.global.add.u32 	%r118, [%rd4], 1;
	atom.global.add.u32 	%r119, [%rd5], 1;
	atom.global.add.u32 	%r120, [%rd7], 1;
$L__BB1_53:
	ld.global.u32 	%r121, [%rd9+24];
	setp.ne.s32 	%p32, %r121, %r16;
	@%p32 bra 	$L__BB1_55;
	atom.global.add.u32 	%r122, [%rd4], 1;
	atom.global.add.u32 	%r123, [%rd5], 1;
	atom.global.add.u32 	%r124, [%rd7], 1;
$L__BB1_55:
	ld.global.u32 	%r125, [%rd9+28];
	setp.ne.s32 	%p33, %r125, %r16;
	@%p33 bra 	$L__BB1_57;
	atom.global.add.u32 	%r126, [%rd4], 1;
	atom.global.add.u32 	%r127, [%rd5], 1;
	atom.global.add.u32 	%r128, [%rd7], 1;
$L__BB1_57:
	add.s32 	%r160, %r160, 8;
$L__BB1_58:
	setp.eq.s32 	%p34, %r10, 0;
	@%p34 bra 	$L__BB1_78;
	setp.lt.u32 	%p35, %r11, 3;
	@%p35 bra 	$L__BB1_69;
	mul.wide.s32 	%rd33, %r160, 4;
	add.s64 	%rd10, %rd2, %rd33;
	ld.global.u32 	%r129, [%rd10];
	setp.ne.s32 	%p36, %r129, %r16;
	@%p36 bra 	$L__BB1_62;
	atom.global.add.u32 	%r130, [%rd4], 1;
	atom.global.add.u32 	%r131, [%rd5], 1;
	atom.global.add.u32 	%r132, [%rd7], 1;
$L__BB1_62:
	ld.global.u32 	%r133, [%rd10+4];
	setp.ne.s32 	%p37, %r133, %r16;
	@%p37 bra 	$L__BB1_64;
	atom.global.add.u32 	%r134, [%rd4], 1;
	atom.global.add.u32 	%r135, [%rd5], 1;
	atom.global.add.u32 	%r136, [%rd7], 1;
$L__BB1_64:
	ld.global.u32 	%r137, [%rd10+8];
	setp.ne.s32 	%p38, %r137, %r16;
	@%p38 bra 	$L__BB1_66;
	atom.global.add.u32 	%r138, [%rd4], 1;
	atom.global.add.u32 	%r139, [%rd5], 1;
	atom.global.add.u32 	%r140, [%rd7], 1;
$L__BB1_66:
	ld.global.u32 	%r141, [%rd10+12];
	setp.ne.s32 	%p39, %r141, %r16;
	@%p39 bra 	$L__BB1_68;
	atom.global.add.u32 	%r142, [%rd4], 1;
	atom.global.add.u32 	%r143, [%rd5], 1;
	atom.global.add.u32 	%r144, [%rd7], 1;
$L__BB1_68:
	add.s32 	%r160, %r160, 4;
$L__BB1_69:
	setp.eq.s32 	%p40, %r13, 0;
	@%p40 bra 	$L__BB1_78;
	mul.wide.s32 	%rd34, %r160, 4;
	add.s64 	%rd11, %rd2, %rd34;
	ld.global.u32 	%r145, [%rd11];
	setp.ne.s32 	%p41, %r145, %r16;
	@%p41 bra 	$L__BB1_72;
	atom.global.add.u32 	%r146, [%rd4], 1;
	atom.global.add.u32 	%r147, [%rd5], 1;
	atom.global.add.u32 	%r148, [%rd7], 1;
$L__BB1_72:
	setp.eq.s32 	%p42, %r13, 1;
	@%p42 bra 	$L__BB1_78;
	ld.global.u32 	%r149, [%rd11+4];
	setp.ne.s32 	%p43, %r149, %r16;
	@%p43 bra 	$L__BB1_75;
	atom.global.add.u32 	%r150, [%rd4], 1;
	atom.global.add.u32 	%r151, [%rd5], 1;
	atom.global.add.u32 	%r152, [%rd7], 1;
$L__BB1_75:
	setp.eq.s32 	%p44, %r13, 2;
	@%p44 bra 	$L__BB1_78;
	ld.global.u32 	%r153, [%rd11+8];
	setp.ne.s32 	%p45, %r153, %r16;
	@%p45 bra 	$L__BB1_78;
	atom.global.add.u32 	%r154, [%rd4], 1;
	atom.global.add.u32 	%r155, [%rd5], 1;
	atom.global.add.u32 	%r156, [%rd7], 1;
$L__BB1_78:
	add.s32 	%r157, %r157, 1;
	setp.ne.s32 	%p46, %r157, %r5;
	@%p46 bra 	$L__BB1_3;
$L__BB1_79:
	ret;

}
	// .globl	_Z28removeEdgeAndUpdateTrianglesPiS_iS_S_S_i
.visible .entry _Z28removeEdgeAndUpdateTrianglesPiS_iS_S_S_i(
	.param .u64 .ptr .align 1 _Z28removeEdgeAndUpdateTrianglesPiS_iS_S_S_i_param_0,
	.param .u64 .ptr .align 1 _Z28removeEdgeAndUpdateTrianglesPiS_iS_S_S_i_param_1,
	.param .u32 _Z28removeEdgeAndUpdateTrianglesPiS_iS_S_S_i_param_2,
	.param .u64 .ptr .align 1 _Z28removeEdgeAndUpdateTrianglesPiS_iS_S_S_i_param_3,
	.param .u64 .ptr .align 1 _Z28removeEdgeAndUpdateTrianglesPiS_iS_S_S_i_param_4,
	.param .u64 .ptr .align 1 _Z28removeEdgeAndUpdateTrianglesPiS_iS_S_S_i_param_5,
	.param .u32 _Z28removeEdgeAndUpdateTrianglesPiS_iS_S_S_i_param_6
)
{
	.reg .pred 	%p<47>;
	.reg .b32 	%r<163>;
	.reg .b64 	%rd<35>;

	ld.param.u64 	%rd12, [_Z28removeEdgeAndUpdateTrianglesPiS_iS_S_S_i_param_0];
	ld.param.u64 	%rd13, [_Z28removeEdgeAndUpdateTrianglesPiS_iS_S_S_i_param_1];
	ld.param.u32 	%r27, [_Z28removeEdgeAndUpdateTrianglesPiS_iS_S_S_i_param_2];
	ld.param.u64 	%rd14, [_Z28removeEdgeAndUpdateTrianglesPiS_iS_S_S_i_param_3];
	ld.param.u64 	%rd15, [_Z28removeEdgeAndUpdateTrianglesPiS_iS_S_S_i_param_4];
	ld.param.u64 	%rd16, [_Z28removeEdgeAndUpdateTrianglesPiS_iS_S_S_i_param_5];
	cvta.to.global.u64 	%rd1, %rd16;
	cvta.to.global.u64 	%rd2, %rd15;
	mov.u32 	%r28, %ctaid.x;
	mov.u32 	%r29, %ntid.x;
	mov.u32 	%r30, %tid.x;
	mad.lo.s32 	%r1, %r28, %r29, %r30;
	setp.ge.s32 	%p1, %r1, %r27;
	@%p1 bra 	$L__BB2_79;
	cvta.to.global.u64 	%rd17, %rd12;
	cvta.to.global.u64 	%rd18, %rd13;
	cvta.to.global.u64 	%rd19, %rd14;
	mul.wide.s32 	%rd20, %r1, 4;
	add.s64 	%rd21, %rd17, %rd20;
	ld.global.u32 	%r2, [%rd21];
	add.s64 	%rd22, %rd18, %rd20;
	ld.global.u32 	%r3, [%rd22];
	mul.wide.s32 	%rd23, %r2, 4;
	add.s64 	%rd24, %rd19, %rd23;
	ld.global.u32 	%r157, [%rd24];
	ld.global.u32 	%r5, [%rd24+4];
	mul.wide.s32 	%rd25, %r3, 4;
	add.s64 	%rd3, %rd19, %rd25;
	ld.global.u32 	%r6, [%rd3];
	setp.ge.s32 	%p2, %r157, %r5;
	@%p2 bra 	$L__BB2_79;
	ld.global.u32 	%r7, [%rd3+4];
	add.s64 	%rd4, %rd1, %rd23;
	add.s64 	%rd5, %rd1, %rd25;
	sub.s32 	%r31, %r7, %r6;
	and.b32  	%r8, %r31, 15;
	add.s32 	%r9, %r8, -1;
	and.b32  	%r10, %r31, 7;
	add.s32 	%r11, %r10, -1;
	sub.s32 	%r12, %r6, %r7;
	and.b32  	%r13, %r31, 3;
	and.b32  	%r32, %r31, -16;
	neg.s32 	%r14, %r32;
	add.s64 	%rd6, %rd2, 32;
$L__BB2_3:
	setp.ge.s32 	%p3, %r6, %r7;
	mul.wide.s32 	%rd28, %r157, 4;
	add.s64 	%rd29, %rd2, %rd28;
	ld.global.u32 	%r16, [%rd29];
	setp.eq.s32 	%p4, %r16, %r3;
	or.pred  	%p5, %p4, %p3;
	@%p5 bra 	$L__BB2_78;
	setp.gt.u32 	%p6, %r12, -16;
	mul.wide.s32 	%rd30, %r16, 4;
	add.s64 	%rd7, %rd1, %rd30;
	mov.u32 	%r160, %r6;
	@%p6 bra 	$L__BB2_39;
	mov.u32 	%r158, %r14;
	mov.u32 	%r160, %r6;
$L__BB2_6:
	.pragma "nounroll";
	mul.wide.s32 	%rd31, %r160, 4;
	add.s64 	%rd8, %rd6, %rd31;
	ld.global.u32 	%r33, [%rd8+-32];
	setp.ne.s32 	%p7, %r33, %r16;
	@%p7 bra 	$L__BB2_8;
	atom.global.add.u32 	%r34, [%rd4], -1;
	atom.global.add.u32 	%r35, [%rd5], -1;
	atom.global.add.u32 	%r36, [%rd7], -1;
$L__BB2_8:
	ld.global.u32 	%r37, [%rd8+-28];
	setp.ne.s32 	%p8, %r37, %r16;
	@%p8 bra 	$L__BB2_10;
	atom.global.add.u32 	%r38, [%rd4], -1;
	atom.global.add.u32 	%r39, [%rd5], -1;
	atom.global.add.u32 	%r40, [%rd7], -1;
$L__BB2_10:
	ld.global.u32 	%r41, [%rd8+-24];
	setp.ne.s32 	%p9, %r41, %r16;
	@%p9 bra 	$L__BB2_12;
	atom.global.add.u32 	%r42, [%rd4], -1;
	atom.global.add.u32 	%r43, [%rd5], -1;
	atom.global.add.u32 	%r44, [%rd7], -1;
$L__BB2_12:
	ld.global.u32 	%r45, [%rd8+-20];
	setp.ne.s32 	%p10, %r45, %r16;
	@%p10 bra 	$L__BB2_14;
	atom.global.add.u32 	%r46, [%rd4], -1;
	atom.global.add.u32 	%r47, [%rd5], -1;
	atom.global.add.u32 	%r48, [%rd7], -1;
$L__BB2_14:
	ld.global.u32 	%r49, [%rd8+-16];
	setp.ne.s32 	%p11, %r49, %r16;
	@%p11 bra 	$L__BB2_16;
	atom.global.add.u32 	%r50, [%rd4], -1;
	atom.global.add.u32 	%r51, [%rd5], -1;
	atom.global.add.u32 	%r52, [%rd7], -1;
$L__BB2_16:
	ld.global.u32 	%r53, [%rd8+-12];
	setp.ne.s32 	%p12, %r53, %r16;
	@%p12 bra 	$L__BB2_18;
	atom.global.add.u32 	%r54, [%rd4], -1;
	atom.global.add.u32 	%r55, [%rd5], -1;
	atom.global.add.u32 	%r56, [%rd7], -1;
$L__BB2_18:
	ld.global.u32 	%r57, [%rd8+-8];
	setp.ne.s32 	%p13, %r57, %r16;
	@%p13 bra 	$L__BB2_20;
	atom.global.add.u32 	%r58, [%rd4], -1;
	atom.global.add.u32 	%r59, [%rd5], -1;
	atom.global.add.u32 	%r60, [%rd7], -1;
$L__BB2_20:
	ld.global.u32 	%r61, [%rd8+-4];
	setp.ne.s32 	%p14, %r61, %r16;
	@%p14 bra 	$L__BB2_22;
	atom.global.add.u32 	%r62, [%rd4], -1;
	atom.global.add.u32 	%r63, [%rd5], -1;
	atom.global.add.u32 	%r64, [%rd7], -1;
$L__BB2_22:
	ld.global.u32 	%r65, [%rd8];
	setp.ne.s32 	%p15, %r65, %r16;
	@%p15 bra 	$L__BB2_24;
	atom.global.add.u32 	%r66, [%rd4], -1;
	atom.global.add.u32 	%r67, [%rd5], -1;
	atom.global.add.u32 	%r68, [%rd7], -1;
$L__BB2_24:
	ld.global.u32 	%r69, [%rd8+4];
	setp.ne.s32 	%p16, %r69, %r16;
	@%p16 bra 	$L__BB2_26;
	atom.global.add.u32 	%r70, [%rd4], -1;
	atom.global.add.u32 	%r71, [%rd5], -1;
	atom.global.add.u32 	%r72, [%rd7], -1;
$L__BB2_26:
	ld.global.u32 	%r73, [%rd8+8];
	setp.ne.s32 	%p17, %r73, %r16;
	@%p17 bra 	$L__BB2_28;
	atom.global.add.u32 	%r74, [%rd4], -1;
	atom.global.add.u32 	%r75, [%rd5], -1;
	atom.global.add.u32 	%r76, [%rd7], -1;
$L__BB2_28:
	ld.global.u32 	%r77, [%rd8+12];
	setp.ne.s32 	%p18, %r77, %r16;
	@%p18 bra 	$L__BB2_30;
	atom.global.add.u32 	%r78, [%rd4], -1;
	atom.global.add.u32 	%r79, [%rd5], -1;
	atom.global.add.u32 	%r80, [%rd7], -1;
$L__BB2_30:
	ld.global.u32 	%r81, [%rd8+16];
	setp.ne.s32 	%p19, %r81, %r16;
	@%p19 bra 	$L__BB2_32;
	atom.global.add.u32 	%r82, [%rd4], -1;
	atom.global.add.u32 	%r83, [%rd5], -1;
	atom.global.add.u32 	%r84, [%rd7], -1;
$L__BB2_32:
	ld.global.u32 	%r85, [%rd8+20];
	setp.ne.s32 	%p20, %r85, %r16;
	@%p20 bra 	$L__BB2_34;
	atom.global.add.u32 	%r86, [%rd4], -1;
	atom.global.add.u32 	%r87, [%rd5], -1;
	atom.global.add.u32 	%r88, [%rd7], -1;
$L__BB2_34:
	ld.global.u32 	%r89, [%rd8+24];
	setp.ne.s32 	%p21, %r89, %r16;
	@%p21 bra 	$L__BB2_36;
	atom.global.add.u32 	%r90, [%rd4], -1;
	atom.global.add.u32 	%r91, [%rd5], -1;
	atom.global.add.u32 	%r92, [%rd7], -1;
$L__BB2_36:
	ld.global.u32 	%r93, [%rd8+28];
	setp.ne.s32 	%p22, %r93, %r16;
	@%p22 bra 	$L__BB2_38;
	atom.global.add.u32 	%r94, [%rd4], -1;
	atom.global.add.u32 	%r95, [%rd5], -1;
	atom.global.add.u32 	%r96, [%rd7], -1;
$L__BB2_38:
	add.s32 	%r160, %r160, 16;
	add.s32 	%r158, %r158, 16;
	setp.ne.s32 	%p23, %r158, 0;
	@%p23 bra 	$L__BB2_6;
$L__BB2_39:
	setp.eq.s32 	%p24, %r8, 0;
	@%p24 bra 	$L__BB2_78;
	setp.lt.u32 	%p25, %r9, 7;
	@%p25 bra 	$L__BB2_58;
	mul.wide.s32 	%rd32, %r160, 4;
	add.s64 	%rd9, %rd2, %rd32;
	ld.global.u32 	%r97, [%rd9];
	setp.ne.s32 	%p26, %r97, %r16;
	@%p26 bra 	$L__BB2_43;
	atom.global.add.u32 	%r98, [%rd4], -1;
	atom.global.add.u32 	%r99, [%rd5], -1;
	atom.global.add.u32 	%r100, [%rd7], -1;
$L__BB2_43:
	ld.global.u32 	%r101, [%rd9+4];
	setp.ne.s32 	%p27, %r101, %r16;
	@%p27 bra 	$L__BB2_45;
	atom.global.add.u32 	%r102, [%rd4], -1;
	atom.global.add.u32 	%r103, [%rd5], -1;
	atom.global.add.u32 	%r104, [%rd7], -1;
$L__BB2_45:
	ld.global.u32 	%r105, [%rd9+8];
	setp.ne.s32 	%p28, %r105, %r16;
	@%p28 bra 	$L__BB2_47;
	atom.global.add.u32 	%r106, [%rd4], -1;
	atom.global.add.u32 	%r107, [%rd5], -1;
	atom.global.add.u32 	%r108, [%rd7], -1;
$L__BB2_47:
	ld.global.u32 	%r109, [%rd9+12];
	setp.ne.s32 	%p29, %r109, %r16;
	@%p29 bra 	$L__BB2_49;
	atom.global.add.u32 	%r110, [%rd4], -1;
	atom.global.add.u32 	%r111, [%rd5], -1;
	atom.global.add.u32 	%r112, [%rd7], -1;
$L__BB2_49:
	ld.global.u32 	%r113, [%rd9+16];
	setp.ne.s32 	%p30, %r113, %r16;
	@%p30 bra 	$L__BB2_51;
	atom.global.add.u32 	%r114, [%rd4], -1;
	atom.global.add.u32 	%r115, [%rd5], -1;
	atom.global.add.u32 	%r116, [%rd7], -1;
$L__BB2_51:
	ld.global.u32 	%r117, [%rd9+20];
	setp.ne.s32 	%p31, %r117, %r16;
	@%p31 bra 	$L__BB2_53;
	atom.global.add.u32 	%r118, [%rd4], -1;
	atom.global.add.u32 	%r119, [%rd5], -1;
	atom.global.add.u32 	%r120, [%rd7], -1;
$L__BB2_53:
	ld.global.u32 	%r121, [%rd9+24];
	setp.ne.s32 	%p32, %r121, %r16;
	@%p32 bra 	$L__BB2_55;
	atom.global.add.u32 	%r122, [%rd4], -1;
	atom.global.add.u32 	%r123, [%rd5], -1;
	atom.global.add.u32 	%r124, [%rd7], -1;
$L__BB2_55:
	ld.global.u32 	%r125, [%rd9+28];
	setp.ne.s32 	%p33, %r125, %r16;
	@%p33 bra 	$L__BB2_57;
	atom.global.add.u32 	%r126, [%rd4], -1;
	atom.global.add.u32 	%r127, [%rd5], -1;
	atom.global.add.u32 	%r128, [%rd7], -1;
$L__BB2_57:
	add.s32 	%r160, %r160, 8;
$L__BB2_58:
	setp.eq.s32 	%p34, %r10, 0;
	@%p34 bra 	$L__BB2_78;
	setp.lt.u32 	%p35, %r11, 3;
	@%p35 bra 	$L__BB2_69;
	mul.wide.s32 	%rd33, %r160, 4;
	add.s64 	%rd10, %rd2, %rd33;
	ld.global.u32 	%r129, [%rd10];
	setp.ne.s32 	%p36, %r129, %r16;
	@%p36 bra 	$L__BB2_62;
	atom.global.add.u32 	%r130, [%rd4], -1;
	atom.global.add.u32 	%r131, [%rd5], -1;
	atom.global.add.u32 	%r132, [%rd7], -1;
$L__BB2_62:
	ld.global.u32 	%r133, [%rd10+4];
	setp.ne.s32 	%p37, %r133, %r16;
	@%p37 bra 	$L__BB2_64;
	atom.global.add.u32 	%r134, [%rd4], -1;
	atom.global.add.u32 	%r135, [%rd5], -1;
	atom.global.add.u32 	%r136, [%rd7], -1;
$L__BB2_64:
	ld.global.u32 	%r137, [%rd10+8];
	setp.ne.s32 	%p38, %r137, %r16;
	@%p38 bra 	$L__BB2_66;
	atom.global.add.u32 	%r138, [%rd4], -1;
	atom.global.add.u32 	%r139, [%rd5], -1;
	atom.global.add.u32 	%r140, [%rd7], -1;
$L__BB2_66:
	ld.global.u32 	%r141, [%rd10+12];
	setp.ne.s32 	%p39, %r141, %r16;
	@%p39 bra 	$L__BB2_68;
	atom.global.add.u32 	%r142, [%rd4], -1;
	atom.global.add.u32 	%r143, [%rd5], -1;
	atom.global.add.u32 	%r144, [%rd7], -1;
$L__BB2_68:
	add.s32 	%r160, %r160, 4;
$L__BB2_69:
	setp.eq.s32 	%p40, %r13, 0;
	@%p40 bra 	$L__BB2_78;
	mul.wide.s32 	%rd34, %r160, 4;
	add.s64 	%rd11, %rd2, %rd34;
	ld.global.u32 	%r145, [%rd11];
	setp.ne.s32 	%p41, %r145, %r16;
	@%p41 bra 	$L__BB2_72;
	atom.global.add.u32 	%r146, [%rd4], -1;
	atom.global.add.u32 	%r147, [%rd5], -1;
	atom.global.add.u32 	%r148, [%rd7], -1;
$L__BB2_72:
	setp.eq.s32 	%p42, %r13, 1;
	@%p42 bra 	$L__BB2_78;
	ld.global.u32 	%r149, [%rd11+4];
	setp.ne.s32 	%p43, %r149, %r16;
	@%p43 bra 	$L__BB2_75;
	atom.global.add.u32 	%r150, [%rd4], -1;
	atom.global.add.u32 	%r151, [%rd5], -1;
	atom.global.add.u32 	%r152, [%rd7], -1;
$L__BB2_75:
	setp.eq.s32 	%p44, %r13, 2;
	@%p44 bra 	$L__BB2_78;
	ld.global.u32 	%r153, [%rd11+8];
	setp.ne.s32 	%p45, %r153, %r16;
	@%p45 bra 	$L__BB2_78;
	atom.global.add.u32 	%r154, [%rd4], -1;
	atom.global.add.u32 	%r155, [%rd5], -1;
	atom.global.add.u32 	%r156, [%rd7], -1;
$L__BB2_78:
	add.s32 	%r157, %r157, 1;
	setp.ne.s32 	%p46, %r157, %r5;
	@%p46 bra 	$L__BB2_3;
$L__BB2_79:
	ret;

}


// ===== COMPILED SASS (sm_100) =====

	.target	sm_100

	.elftype	@"ET_EXEC"


//--------------------- .note.nv.tkinfo           --------------------------
	.section	.note.nv.tkinfo,"",@"SHT_NOTE"
	.sectionflags	@"SHF_NOTE_NV_TKINFO"
	.tkinfo
        /*0018*/ 	.word	0x00000002
        /*0030*/ 	.string	""
        /*0030*/ 	.string	"ptxas"
        /*0030*/ 	.string	"Cuda compilation tools, release 13.0, V13.0.88"
        /*0030*/ 	.string	"Build cuda_13.0.r13.0/compiler.36424714_0"
        /*0030*/ 	.string	"-arch sm_100 -m 64 "



//--------------------- .note.nv.cuinfo           --------------------------
	.section	.note.nv.cuinfo,"",@"SHT_NOTE"
	.sectionflags	@"SHF_NOTE_NV_CUINFO"
        /*0018*/ 	.short	0x0002
        /*001a*/ 	.short	0x0064
        /*001c*/ 	.short	0x0082
	.zero		2


//--------------------- .nv.info                  --------------------------
	.section	.nv.info,"",@"SHT_CUDA_INFO"
	.align	4


	//----- nvinfo : EIATTR_REGCOUNT
	.align		4
        /*0000*/ 	.byte	0x04, 0x2f
        /*0002*/ 	.short	(.L_1 - .L_0)
	.align		4
.L_0:
        /*0004*/ 	.word	index@(_Z29countTrianglesIncreasingOrderPiS_S_i)
        /*0008*/ 	.word	0x00000020


	//----- nvinfo : EIATTR_FRAME_SIZE
	.align		4
.L_1:
        /*000c*/ 	.byte	0x04, 0x11
        /*000e*/ 	.short	(.L_3 - .L_2)
	.align		4
.L_2:
        /*0010*/ 	.word	index@(_Z29countTrianglesIncreasingOrderPiS_S_i)
        /*0014*/ 	.word	0x00000000


	//----- nvinfo : EIATTR_REGCOUNT
	.align		4
.L_3:
        /*0018*/ 	.byte	0x04, 0x2f
        /*001a*/ 	.short	(.L_5 - .L_4)
	.align		4
.L_4:
        /*001c*/ 	.word	index@(_Z25addEdgeAndUpdateTrianglesPiS_iS_S_S_i)
        /*0020*/ 	.word	0x0000001a


	//----- nvinfo : EIATTR_FRAME_SIZE
	.align		4
.L_5:
        /*0024*/ 	.byte	0x04, 0x11
        /*0026*/ 	.short	(.L_7 - .L_6)
	.align		4
.L_6:
        /*0028*/ 	.word	index@(_Z25addEdgeAndUpdateTrianglesPiS_iS_S_S_i)
        /*002c*/ 	.word	0x00000000


	//----- nvinfo : EIATTR_REGCOUNT
	.align		4
.L_7:
        /*0030*/ 	.byte	0x04, 0x2f
        /*0032*/ 	.short	(.L_9 - .L_8)
	.align		4
.L_8:
        /*0034*/ 	.word	index@(_Z28removeEdgeAndUpdateTrianglesPiS_iS_S_S_i)
        /*0038*/ 	.word	0x0000001a


	//----- nvinfo : EIATTR_FRAME_SIZE
	.align		4
.L_9:
        /*003c*/ 	.byte	0x04, 0x11
        /*003e*/ 	.short	(.L_11 - .L_10)
	.align		4
.L_10:
        /*0040*/ 	.word	index@(_Z28removeEdgeAndUpdateTrianglesPiS_iS_S_S_i)
        /*0044*/ 	.word	0x00000000


	//----- nvinfo : EIATTR_MIN_STACK_SIZE
	.align		4
.L_11:
        /*0048*/ 	.byte	0x04, 0x12
        /*004a*/ 	.short	(.L_13 - .L_12)
	.align		4
.L_12:
        /*004c*/ 	.word	index@(_Z28removeEdgeAndUpdateTrianglesPiS_iS_S_S_i)
        /*0050*/ 	.word	0x00000000


	//----- nvinfo : EIATTR_MIN_STACK_SIZE
	.align		4
.L_13:
        /*0054*/ 	.byte	0x04, 0x12
        /*0056*/ 	.short	(.L_15 - .L_14)
	.align		4
.L_14:
        /*0058*/ 	.word	index@(_Z25addEdgeAndUpdateTrianglesPiS_iS_S_S_i)
        /*005c*/ 	.word	0x00000000


	//----- nvinfo : EIATTR_MIN_STACK_SIZE
	.align		4
.L_15:
        /*0060*/ 	.byte	0x04, 0x12
        /*0062*/ 	.short	(.L_17 - .L_16)
	.align		4
.L_16:
        /*0064*/ 	.word	index@(_Z29countTrianglesIncreasingOrderPiS_S_i)
        /*0068*/ 	.word	0x00000000
.L_17:


//--------------------- .nv.compat                --------------------------
	.section	.nv.compat,"",@"SHT_CUDA_COMPAT_INFO"
	.align	4
        /*0000*/ 	.byte	0x02, 0x09, 0x00, 0x00, 0x02, 0x02, 0x01, 0x00, 0x02, 0x05, 0x05, 0x00, 0x03, 0x07, 0x01, 0x01
        /*0010*/ 	.byte	0x02, 0x03, 0x00, 0x00, 0x02, 0x06, 0x01, 0x00, 0x04, 0x0b, 0x08, 0x00, 0x09, 0x00, 0x00, 0x00
        /*0020*/ 	.byte	0x00, 0x00, 0x00, 0x00


//--------------------- .nv.info._Z28removeEdgeAndUpdateTrianglesPiS_iS_S_S_i --------------------------
	.section	.nv.info._Z28removeEdgeAndUpdateTrianglesPiS_iS_S_S_i,"",@"SHT_CUDA_INFO"
	.sectionflags	@""
	.align	4


	//----- nvinfo : EIATTR_CUDA_API_VERSION
	.align		4
        /*0000*/ 	.byte	0x04, 0x37
        /*0002*/ 	.short	(.L_19 - .L_18)
.L_18:
        /*0004*/ 	.word	0x00000082


	//----- nvinfo : EIATTR_KPARAM_INFO
	.align		4
.L_19:
        /*0008*/ 	.byte	0x04, 0x17
        /*000a*/ 	.short	(.L_21 - .L_20)
.L_20:
        /*000c*/ 	.word	0x00000000
        /*0010*/ 	.short	0x0006
        /*0012*/ 	.short	0x0030
        /*0014*/ 	.byte	0x00, 0xf0, 0x11, 0x00


	//----- nvinfo : EIATTR_KPARAM_INFO
	.align		4
.L_21:
        /*0018*/ 	.byte	0x04, 0x17
        /*001a*/ 	.short	(.L_23 - .L_22)
.L_22:
        /*001c*/ 	.word	0x00000000
        /*0020*/ 	.short	0x0005
        /*0022*/ 	.short	0x0028
        /*0024*/ 	.byte	0x00, 0xf5, 0x21, 0x00


	//----- nvinfo : EIATTR_KPARAM_INFO
	.align		4
.L_23:
        /*0028*/ 	.byte	0x04, 0x17
        /*002a*/ 	.short	(.L_25 - .L_24)
.L_24:
        /*002c*/ 	.word	0x00000000
        /*0030*/ 	.short	0x0004
        /*0032*/ 	.short	0x0020
        /*0034*/ 	.byte	0x00, 0xf5, 0x21, 0x00


	//----- nvinfo : EIATTR_KPARAM_INFO
	.align		4
.L_25:
        /*0038*/ 	.byte	0x04, 0x17
        /*003a*/ 	.short	(.L_27 - .L_26)
.L_26:
        /*003c*/ 	.word	0x00000000
        /*0040*/ 	.short	0x0003
        /*0042*/ 	.short	0x0018
        /*0044*/ 	.byte	0x00, 0xf5, 0x21, 0x00


	//----- nvinfo : EIATTR_KPARAM_INFO
	.align		4
.L_27:
        /*0048*/ 	.byte	0x04, 0x17
        /*004a*/ 	.short	(.L_29 - .L_28)
.L_28:
        /*004c*/ 	.word	0x00000000
        /*0050*/ 	.short	0x0002
        /*0052*/ 	.short	0x0010
        /*0054*/ 	.byte	0x00, 0xf0, 0x11, 0x00


	//----- nvinfo : EIATTR_KPARAM_INFO
	.align		4
.L_29:
        /*0058*/ 	.byte	0x04, 0x17
        /*005a*/ 	.short	(.L_31 - .L_30)
.L_30:
        /*005c*/ 	.word	0x00000000
        /*0060*/ 	.short	0x0001
        /*0062*/ 	.short	0x0008
        /*0064*/ 	.byte	0x00, 0xf5, 0x21, 0x00


	//----- nvinfo : EIATTR_KPARAM_INFO
	.align		4
.L_31:
        /*0068*/ 	.byte	0x04, 0x17
        /*006a*/ 	.short	(.L_33 - .L_32)
.L_32:
        /*006c*/ 	.word	0x00000000
        /*0070*/ 	.short	0x0000
        /*0072*/ 	.short	0x0000
        /*0074*/ 	.byte	0x00, 0xf5, 0x21, 0x00


	//----- nvinfo : EIATTR_SPARSE_MMA_MASK
	.align		4
.L_33:
        /*0078*/ 	.byte	0x03, 0x50
        /*007a*/ 	.short	0x0000


	//----- nvinfo : EIATTR_MAXREG_COUNT
	.align		4
        /*007c*/ 	.byte	0x03, 0x1b
        /*007e*/ 	.short	0x00ff


	//----- nvinfo : EIATTR_MERCURY_ISA_VERSION
	.align		4
        /*0080*/ 	.byte	0x03, 0x5f
        /*0082*/ 	.short	0x0101


	//----- nvinfo : EIATTR_VRC_CTA_INIT_COUNT
	.align		4
        /*0084*/ 	.byte	0x02, 0x4a
	.zero		1
	.zero		1


	//----- nvinfo : EIATTR_EXIT_INSTR_OFFSETS
	.align		4
        /*0088*/ 	.byte	0x04, 0x1c
        /*008a*/ 	.short	(.L_35 - .L_34)


	//   ....[0]....
.L_34:
        /*008c*/ 	.word	0x00000070


	//   ....[1]....
        /*0090*/ 	.word	0x00000130


	//   ....[2]....
        /*0094*/ 	.word	0x00001720


	//----- nvinfo : EIATTR_CRS_STACK_SIZE
	.align		4
.L_35:
        /*0098*/ 	.byte	0x04, 0x1e
        /*009a*/ 	.short	(.L_37 - .L_36)
.L_36:
        /*009c*/ 	.word	0x00000000


	//----- nvinfo : EIATTR_CBANK_PARAM_SIZE
	.align		4
.L_37:
        /*00a0*/ 	.byte	0x03, 0x19
        /*00a2*/ 	.short	0x0034


	//----- nvinfo : EIATTR_PARAM_CBANK
	.align		4
        /*00a4*/ 	.byte	0x04, 0x0a
        /*00a6*/ 	.short	(.L_39 - .L_38)
	.align		4
.L_38:
        /*00a8*/ 	.word	index@(.nv.constant0._Z28removeEdgeAndUpdateTrianglesPiS_iS_S_S_i)
        /*00ac*/ 	.short	0x0380
        /*00ae*/ 	.short	0x0034


	//----- nvinfo : EIATTR_SW_WAR
	.align		4
.L_39:
        /*00b0*/ 	.byte	0x04, 0x36
        /*00b2*/ 	.short	(.L_41 - .L_40)
.L_40:
        /*00b4*/ 	.word	0x00000008
.L_41:


//--------------------- .nv.info._Z25addEdgeAndUpdateTrianglesPiS_iS_S_S_i --------------------------
	.section	.nv.info._Z25addEdgeAndUpdateTrianglesPiS_iS_S_S_i,"",@"SHT_CUDA_INFO"
	.sectionflags	@""
	.align	4


	//----- nvinfo : EIATTR_CUDA_API_VERSION
	.align		4
        /*0000*/ 	.byte	0x04, 0x37
        /*0002*/ 	.short	(.L_43 - .L_42)
.L_42:
        /*0004*/ 	.word	0x00000082


	//----- nvinfo : EIATTR_KPARAM_INFO
	.align		4
.L_43:
        /*0008*/ 	.byte	0x04, 0x17
        /*000a*/ 	.short	(.L_45 - .L_44)
.L_44:
        /*000c*/ 	.word	0x00000000
        /*0010*/ 	.short	0x0006
        /*0012*/ 	.short	0x0030
        /*0014*/ 	.byte	0x00, 0xf0, 0x11, 0x00


	//----- nvinfo : EIATTR_KPARAM_INFO
	.align		4
.L_45:
        /*0018*/ 	.byte	0x04, 0x17
        /*001a*/ 	.short	(.L_47 - .L_46)
.L_46:
        /*001c*/ 	.word	0x00000000
        /*0020*/ 	.short	0x0005
        /*0022*/ 	.short	0x0028
        /*0024*/ 	.byte	0x00, 0xf5, 0x21, 0x00


	//----- nvinfo : EIATTR_KPARAM_INFO
	.align		4
.L_47:
        /*0028*/ 	.byte	0x04, 0x17
        /*002a*/ 	.short	(.L_49 - .L_48)
.L_48:
        /*002c*/ 	.word	0x00000000
        /*0030*/ 	.short	0x0004
        /*0032*/ 	.short	0x0020
        /*0034*/ 	.byte	0x00, 0xf5, 0x21, 0x00


	//----- nvinfo : EIATTR_KPARAM_INFO
	.align		4
.L_49:
        /*0038*/ 	.byte	0x04, 0x17
        /*003a*/ 	.short	(.L_51 - .L_50)
.L_50:
        /*003c*/ 	.word	0x00000000
        /*0040*/ 	.short	0x0003
        /*0042*/ 	.short	0x0018
        /*0044*/ 	.byte	0x00, 0xf5, 0x21, 0x00


	//----- nvinfo : EIATTR_KPARAM_INFO
	.align		4
.L_51:
        /*0048*/ 	.byte	0x04, 0x17
        /*004a*/ 	.short	(.L_53 - .L_52)
.L_52:
        /*004c*/ 	.word	0x00000000
        /*0050*/ 	.short	0x0002
        /*0052*/ 	.short	0x0010
        /*0054*/ 	.byte	0x00, 0xf0, 0x11, 0x00


	//----- nvinfo : EIATTR_KPARAM_INFO
	.align		4
.L_53:
        /*0058*/ 	.byte	0x04, 0x17
        /*005a*/ 	.short	(.L_55 - .L_54)
.L_54:
        /*005c*/ 	.word	0x00000000
        /*0060*/ 	.short	0x0001
        /*0062*/ 	.short	0x0008
        /*0064*/ 	.byte	0x00, 0xf5, 0x21, 0x00


	//----- nvinfo : EIATTR_KPARAM_INFO
	.align		4
.L_55:
        /*0068*/ 	.byte	0x04, 0x17
        /*006a*/ 	.short	(.L_57 - .L_56)
.L_56:
        /*006c*/ 	.word	0x00000000
        /*0070*/ 	.short	0x0000
        /*0072*/ 	.short	0x0000
        /*0074*/ 	.byte	0x00, 0xf5, 0x21, 0x00


	//----- nvinfo : EIATTR_SPARSE_MMA_MASK
	.align		4
.L_57:
        /*0078*/ 	.byte	0x03, 0x50
        /*007a*/ 	.short	0x0000


	//----- nvinfo : EIATTR_MAXREG_COUNT
	.align		4
        /*007c*/ 	.byte	0x03, 0x1b
        /*007e*/ 	.short	0x00ff


	//----- nvinfo : EIATTR_MERCURY_ISA_VERSION
	.align		4
        /*0080*/ 	.byte	0x03, 0x5f
        /*0082*/ 	.short	0x0101


	//----- nvinfo : EIATTR_VRC_CTA_INIT_COUNT
	.align		4
        /*0084*/ 	.byte	0x02, 0x4a
	.zero		1
	.zero		1


	//----- nvinfo : EIATTR_EXIT_INSTR_OFFSETS
	.align		4
        /*0088*/ 	.byte	0x04, 0x1c
        /*008a*/ 	.short	(.L_59 - .L_58)


	//   ....[0]....
.L_58:
        /*008c*/ 	.word	0x00000070


	//   ....[1]....
        /*0090*/ 	.word	0x00000130


	//   ....[2]....
        /*0094*/ 	.word	0x00001720


	//----- nvinfo : EIATTR_CRS_STACK_SIZE
	.align		4
.L_59:
        /*0098*/ 	.byte	0x04, 0x1e
        /*009a*/ 	.short	(.L_61 - .L_60)
.L_60:
        /*009c*/ 	.word	0x00000000


	//----- nvinfo : EIATTR_CBANK_PARAM_SIZE
	.align		4
.L_61:
        /*00a0*/ 	.byte	0x03, 0x19
        /*00a2*/ 	.short	0x0034


	//----- nvinfo : EIATTR_PARAM_CBANK
	.align		4
        /*00a4*/ 	.byte	0x04, 0x0a
        /*00a6*/ 	.short	(.L_63 - .L_62)
	.align		4
.L_62:
        /*00a8*/ 	.word	index@(.nv.constant0._Z25addEdgeAndUpdateTrianglesPiS_iS_S_S_i)
        /*00ac*/ 	.short	0x0380
        /*00ae*/ 	.short	0x0034


	//----- nvinfo : EIATTR_SW_WAR
	.align		4
.L_63:
        /*00b0*/ 	.byte	0x04, 0x36
        /*00b2*/ 	.short	(.L_65 - .L_64)
.L_64:
        /*00b4*/ 	.word	0x00000008
.L_65:


//--------------------- .nv.info._Z29countTrianglesIncreasingOrderPiS_S_i --------------------------
	.section	.nv.info._Z29countTrianglesIncreasingOrderPiS_S_i,"",@"SHT_CUDA_INFO"
	.sectionflags	@""
	.align	4


	//----- nvinfo : EIATTR_CUDA_API_VERSION
	.align		4
        /*0000*/ 	.byte	0x04, 0x37
        /*0002*/ 	.short	(.L_67 - .L_66)
.L_66:
        /*0004*/ 	.word	0x00000082


	//----- nvinfo : EIATTR_KPARAM_INFO
	.align		4
.L_67:
        /*0008*/ 	.byte	0x04, 0x17
        /*000a*/ 	.short	(.L_69 - .L_68)
.L_68:
        /*000c*/ 	.word	0x00000000
        /*0010*/ 	.short	0x0003
        /*0012*/ 	.short	0x0018
        /*0014*/ 	.byte	0x00, 0xf0, 0x11, 0x00


	//----- nvinfo : EIATTR_KPARAM_INFO
	.align		4
.L_69:
        /*0018*/ 	.byte	0x04, 0x17
        /*001a*/ 	.short	(.L_71 - .L_70)
.L_70:
        /*001c*/ 	.word	0x00000000
        /*0020*/ 	.short	0x0002
        /*0022*/ 	.short	0x0010
        /*0024*/ 	.byte	0x00, 0xf5, 0x21, 0x00


	//----- nvinfo : EIATTR_KPARAM_INFO
	.align		4
.L_71:
        /*0028*/ 	.byte	0x04, 0x17
        /*002a*/ 	.short	(.L_73 - .L_72)
.L_72:
        /*002c*/ 	.word	0x00000000
        /*0030*/ 	.short	0x0001
        /*0032*/ 	.short	0x0008
        /*0034*/ 	.byte	0x00, 0xf5, 0x21, 0x00


	//----- nvinfo : EIATTR_KPARAM_INFO
	.align		4
.L_73:
        /*0038*/ 	.byte	0x04, 0x17
        /*003a*/ 	.short	(.L_75 - .L_74)
.L_74:
        /*003c*/ 	.word	0x00000000
        /*0040*/ 	.short	0x0000
        /*0042*/ 	.short	0x0000
        /*0044*/ 	.byte	0x00, 0xf5, 0x21, 0x00


	//----- nvinfo : EIATTR_SPARSE_MMA_MASK
	.align		4
.L_75:
        /*0048*/ 	.byte	0x03, 0x50
        /*004a*/ 	.short	0x0000


	//----- nvinfo : EIATTR_MAXREG_COUNT
	.align		4
        /*004c*/ 	.byte	0x03, 0x1b
        /*004e*/ 	.short	0x00ff


	//----- nvinfo : EIATTR_MERCURY_ISA_VERSION
	.align		4
        /*0050*/ 	.byte	0x03, 0x5f
        /*0052*/ 	.short	0x0101


	//----- nvinfo : EIATTR_VRC_CTA_INIT_COUNT
	.align		4
        /*0054*/ 	.byte	0x02, 0x4a
	.zero		1
	.zero		1


	//----- nvinfo : EIATTR_EXIT_INSTR_OFFSETS
	.align		4
        /*0058*/ 	.byte	0x04, 0x1c
        /*005a*/ 	.short	(.L_77 - .L_76)


	//   ....[0]....
.L_76:
        /*005c*/ 	.word	0x00000070


	//   ....[1]....
        /*0060*/ 	.word	0x00000de0


	//----- nvinfo : EIATTR_CRS_STACK_SIZE
	.align		4
.L_77:
        /*0064*/ 	.byte	0x04, 0x1e
        /*0066*/ 	.short	(.L_79 - .L_78)
.L_78:
        /*0068*/ 	.word	0x00000000


	//----- nvinfo : EIATTR_CBANK_PARAM_SIZE
	.align		4
.L_79:
        /*006c*/ 	.byte	0x03, 0x19
        /*006e*/ 	.short	0x001c


	//----- nvinfo : EIATTR_PARAM_CBANK
	.align		4
        /*0070*/ 	.byte	0x04, 0x0a
        /*0072*/ 	.short	(.L_81 - .L_80)
	.align		4
.L_80:
        /*0074*/ 	.word	index@(.nv.constant0._Z29countTrianglesIncreasingOrderPiS_S_i)
        /*0078*/ 	.short	0x0380
        /*007a*/ 	.short	0x001c


	//----- nvinfo : EIATTR_SW_WAR
	.align		4
.L_81:
        /*007c*/ 	.byte	0x04, 0x36
        /*007e*/ 	.short	(.L_83 - .L_82)
.L_82:
        /*0080*/ 	.word	0x00000008
.L_83:


//--------------------- .nv.callgraph             --------------------------
	.section	.nv.callgraph,"",@"SHT_CUDA_CALLGRAPH"
	.align	4
	.sectionentsize	8
	.align		4
        /*0000*/ 	.word	0x00000000
	.align		4
        /*0004*/ 	.word	0xffffffff
	.align		4
        /*0008*/ 	.word	0x00000000
	.align		4
        /*000c*/ 	.word	0xfffffffe
	.align		4
        /*0010*/ 	.word	0x00000000
	.align		4
        /*0014*/ 	.word	0xfffffffd
	.align		4
        /*0018*/ 	.word	0x00000000
	.align		4
        /*001c*/ 	.word	0xfffffffc


//--------------------- .text._Z28removeEdgeAndUpdateTrianglesPiS_iS_S_S_i --------------------------
	.section	.text._Z28removeEdgeAndUpdateTrianglesPiS_iS_S_S_i,"ax",@progbits
	.align	128
        .global         _Z28removeEdgeAndUpdateTrianglesPiS_iS_S_S_i
        .type           _Z28removeEdgeAndUpdateTrianglesPiS_iS_S_S_i,@function
        .size           _Z28removeEdgeAndUpdateTrianglesPiS_iS_S_S_i,(.L_x_158 - _Z28removeEdgeAndUpdateTrianglesPiS_iS_S_S_i)
        .other          _Z28removeEdgeAndUpdateTrianglesPiS_iS_S_S_i,@"STO_CUDA_ENTRY STV_DEFAULT"
_Z28removeEdgeAndUpdateTrianglesPiS_iS_S_S_i:
.text._Z28removeEdgeAndUpdateTrianglesPiS_iS_S_S_i:
[----:B------:R-:W-:Y:S01]  /*0000*/  LDC R1, c[0x0][0x37c] ;  /* 0x0000df00ff017b82 */ /* 0x000fe20000000800 */
[----:B------:R-:W0:Y:S07]  /*0010*/  S2R R0, SR_TID.X ;  /* 0x0000000000007919 */ /* 0x000e2e0000002100 */
[----:B------:R-:W0:Y:S01]  /*0020*/  S2UR UR4, SR_CTAID.X ;  /* 0x00000000000479c3 */ /* 0x000e220000002500 */
[----:B------:R-:W1:Y:S07]  /*0030*/  LDCU UR5, c[0x0][0x390] ;  /* 0x00007200ff0577ac */ /* 0x000e6e0008000800 */
[----:B------:R-:W0:Y:S02]  /*0040*/  LDC R7, c[0x0][0x360] ;  /* 0x0000d800ff077b82 */ /* 0x000e240000000800 */
[----:B0-----:R-:W-:-:S05]  /*0050*/  IMAD R7, R7, UR4, R0 ;  /* 0x0000000407077c24 */ /* 0x001fca000f8e0200 */
[----:B-1----:R-:W-:-:S13]  /*0060*/  ISETP.GE.AND P0, PT, R7, UR5, PT ;  /* 0x0000000507007c0c */ /* 0x002fda000bf06270 */
[----:B------:R-:W-:Y:S05]  /*0070*/  @P0 EXIT ;  /* 0x000000000000094d */ /* 0x000fea0003800000 */
[----:B------:R-:W0:Y:S01]  /*0080*/  LDC.64 R2, c[0x0][0x380] ;  /* 0x0000e000ff027b82 */ /* 0x000e220000000a00 */
[----:B------:R-:W1:Y:S07]  /*0090*/  LDCU.64 UR6, c[0x0][0x358] ;  /* 0x00006b00ff0677ac */ /* 0x000e6e0008000a00 */
[----:B------:R-:W2:Y:S08]  /*00a0*/  LDC.64 R10, c[0x0][0x398] ;  /* 0x0000e600ff0a7b82 */ /* 0x000eb00000000a00 */
[----:B------:R-:W3:Y:S01]  /*00b0*/  LDC.64 R8, c[0x0][0x388] ;  /* 0x0000e200ff087b82 */ /* 0x000ee20000000a00 */
[----:B0-----:R-:W-:-:S05]  /*00c0*/  IMAD.WIDE R2, R7, 0x4, R2 ;  /* 0x0000000407027825 */ /* 0x001fca00078e0202 */
[----:B-1----:R-:W2:Y:S02]  /*00d0*/  LDG.E R17, desc[UR6][R2.64] ;  /* 0x0000000602117981 */ /* 0x002ea4000c1e1900 */
[----:B--2---:R-:W-:-:S05]  /*00e0*/  IMAD.WIDE R4, R17, 0x4, R10 ;  /* 0x0000000411047825 */ /* 0x004fca00078e020a */
[----:B------:R-:W2:Y:S04]  /*00f0*/  LDG.E R13, desc[UR6][R4.64] ;  /* 0x00000006040d7981 */ /* 0x000ea8000c1e1900 */
[----:B------:R-:W2:Y:S01]  /*0100*/  LDG.E R0, desc[UR6][R4.64+0x4] ;  /* 0x0000040604007981 */ /* 0x000ea2000c1e1900 */
[----:B---3--:R-:W-:Y:S01]  /*0110*/  IMAD.WIDE R8, R7, 0x4, R8 ;  /* 0x0000000407087825 */ /* 0x008fe200078e0208 */
[----:B--2---:R-:W-:-:S13]  /*0120*/  ISETP.GE.AND P0, PT, R13, R0, PT ;  /* 0x000000000d00720c */ /* 0x004fda0003f06270 */
[----:B------:R-:W-:Y:S05]  /*0130*/  @P0 EXIT ;  /* 0x000000000000094d */ /* 0x000fea0003800000 */
[----:B------:R-:W2:Y:S01]  /*0140*/  LDG.E R2, desc[UR6][R8.64] ;  /* 0x0000000608027981 */ /* 0x000ea2000c1e1900 */
[----:B------:R-:W0:Y:S01]  /*0150*/  LDC.64 R14, c[0x0][0x3a8] ;  /* 0x0000ea00ff0e7b82 */ /* 0x000e220000000a00 */
[----:B------:R-:W1:Y:S01]  /*0160*/  LDCU.64 UR4, c[0x0][0x3a0] ;  /* 0x00007400ff0477ac */ /* 0x000e620008000a00 */
[----:B--2---:R-:W-:-:S05]  /*0170*/  IMAD.WIDE R10, R2, 0x4, R10 ;  /* 0x00000004020a7825 */ /* 0x004fca00078e020a */
[----:B------:R-:W2:Y:S04]  /*0180*/  LDG.E R3, desc[UR6][R10.64] ;  /* 0x000000060a037981 */ /* 0x000ea8000c1e1900 */
[----:B------:R-:W2:Y:S01]  /*0190*/  LDG.E R4, desc[UR6][R10.64+0x4] ;  /* 0x000004060a047981 */ /* 0x000ea2000c1e1900 */
[----:B-1----:R-:W-:-:S04]  /*01a0*/  UIADD3 UR4, UP0, UPT, UR4, 0x20, URZ ;  /* 0x0000002004047890 */ /* 0x002fc8000ff1e0ff */
[----:B------:R-:W-:Y:S01]  /*01b0*/  UIADD3.X UR5, UPT, UPT, URZ, UR5, URZ, UP0, !UPT ;  /* 0x00000005ff057290 */ /* 0x000fe200087fe4ff */
[----:B--2---:R-:W-:Y:S02]  /*01c0*/  IMAD.IADD R12, R4, 0x1, -R3 ;  /* 0x00000001040c7824 */ /* 0x004fe400078e0a03 */
[----:B------:R-:W-:-:S03]  /*01d0*/  IMAD.IADD R16, R3, 0x1, -R4 ;  /* 0x0000000103107824 */ /* 0x000fc600078e0a04 */
[C---:B------:R-:W-:Y:S02]  /*01e0*/  LOP3.LUT R5, R12.reuse, 0xf, RZ, 0xc0, !PT ;  /* 0x0000000f0c057812 */ /* 0x040fe400078ec0ff */
[C---:B------:R-:W-:Y:S02]  /*01f0*/  LOP3.LUT R6, R12.reuse, 0x7, RZ, 0xc0, !PT ;  /* 0x000000070c067812 */ /* 0x040fe400078ec0ff */
[----:B------:R-:W-:Y:S01]  /*0200*/  LOP3.LUT R9, R12, 0xfffffff0, RZ, 0xc0, !PT ;  /* 0xfffffff00c097812 */ /* 0x000fe200078ec0ff */
[----:B------:R-:W-:Y:S01]  /*0210*/  VIADD R7, R5, 0xffffffff ;  /* 0xffffffff05077836 */ /* 0x000fe20000000000 */
[----:B------:R-:W-:Y:S01]  /*0220*/  ISETP.GT.U32.AND P1, PT, R16, -0x10, PT ;  /* 0xfffffff01000780c */ /* 0x000fe20003f24070 */
[----:B------:R-:W-:Y:S02]  /*0230*/  VIADD R8, R6, 0xffffffff ;  /* 0xffffffff06087836 */ /* 0x000fe40000000000 */
[----:B0-----:R-:W-:Y:S01]  /*0240*/  IMAD.WIDE R16, R17, 0x4, R14 ;  /* 0x0000000411107825 */ /* 0x001fe200078e020e */
[----:B------:R-:W-:-:S02]  /*0250*/  ISETP.GE.U32.AND P2, PT, R7, 0x7, PT ;  /* 0x000000070700780c */ /* 0x000fc40003f46070 */
[----:B------:R-:W-:Y:S01]  /*0260*/  ISETP.GE.U32.AND P3, PT, R8, 0x3, PT ;  /* 0x000000030800780c */ /* 0x000fe20003f66070 */
[----:B------:R-:W-:Y:S01]  /*0270*/  IMAD.MOV.U32 R7, RZ, RZ, R13 ;  /* 0x000000ffff077224 */ /* 0x000fe200078e000d */
[----:B------:R-:W-:Y:S01]  /*0280*/  LOP3.LUT R8, R12, 0x3, RZ, 0xc0, !PT ;  /* 0x000000030c087812 */ /* 0x000fe200078ec0ff */
[----:B------:R-:W-:-:S04]  /*0290*/  IMAD.WIDE R14, R2, 0x4, R14 ;  /* 0x00000004020e7825 */ /* 0x000fc800078e020e */
[----:B------:R-:W-:-:S07]  /*02a0*/  IMAD.MOV R9, RZ, RZ, -R9 ;  /* 0x000000ffff097224 */ /* 0x000fce00078e0a09 */
.L_x_69:
[----:B0-----:R-:W0:Y:S02]  /*02b0*/  LDC.64 R10, c[0x0][0x3a0] ;  /* 0x0000e800ff0a7b82 */ /* 0x001e240000000a00 */
[----:B0-----:R-:W-:-:S06]  /*02c0*/  IMAD.WIDE R10, R7, 0x4, R10 ;  /* 0x00000004070a7825 */ /* 0x001fcc00078e020a */
[----:B--2---:R-:W2:Y:S01]  /*02d0*/  LDG.E R11, desc[UR6][R10.64] ;  /* 0x000000060a0b7981 */ /* 0x004ea2000c1e1900 */
[----:B------:R-:W-:Y:S01]  /*02e0*/  ISETP.GE.AND P0, PT, R3, R4, PT ;  /* 0x000000040300720c */ /* 0x000fe20003f06270 */
[----:B------:R-:W-:Y:S01]  /*02f0*/  BSSY.RECONVERGENT B0, `(.L_x_0) ;  /* 0x0000141000007945 */ /* 0x000fe20003800200 */
[----:B------:R-:W-:-:S04]  /*0300*/  IADD3 R7, PT, PT, R7, 0x1, RZ ;  /* 0x0000000107077810 */ /* 0x000fc80007ffe0ff */
[----:B------:R-:W-:Y:S02]  /*0310*/  ISETP.NE.AND P4, PT, R7, R0, PT ;  /* 0x000000000700720c */ /* 0x000fe40003f85270 */
[----:B--2---:R-:W-:-:S13]  /*0320*/  ISETP.EQ.OR P0, PT, R11, R2, P0 ;  /* 0x000000020b00720c */ /* 0x004fda0000702670 */
[----:B-1-34-:R-:W-:Y:S05]  /*0330*/  @P0 BRA `(.L_x_1) ;  /* 0x0000001000f00947 */ /* 0x01afea0003800000 */
[----:B------:R-:W0:Y:S01]  /*0340*/  LDC.64 R12, c[0x0][0x3a8] ;  /* 0x0000ea00ff0c7b82 */ /* 0x000e220000000a00 */
[----:B------:R-:W-:Y:S01]  /*0350*/  BSSY.RECONVERGENT B1, `(.L_x_2) ;  /* 0x000009d000017945 */ /* 0x000fe20003800200 */
[----:B------:R-:W-:Y:S02]  /*0360*/  IMAD.MOV.U32 R21, RZ, RZ, R3 ;  /* 0x000000ffff157224 */ /* 0x000fe400078e0003 */
[----:B0-----:R-:W-:Y:S01]  /*0370*/  IMAD.WIDE R12, R11, 0x4, R12 ;  /* 0x000000040b0c7825 */ /* 0x001fe200078e020c */
[----:B------:R-:W-:Y:S06]  /*0380*/  @P1 BRA `(.L_x_3) ;  /* 0x0000000800641947 */ /* 0x000fec0003800000 */
[----:B------:R-:W-:Y:S02]  /*0390*/  IMAD.MOV.U32 R10, RZ, RZ, R9 ;  /* 0x000000ffff0a7224 */ /* 0x000fe400078e0009 */
[----:B------:R-:W-:-:S07]  /*03a0*/  IMAD.MOV.U32 R21, RZ, RZ, R3 ;  /* 0x000000ffff157224 */ /* 0x000fce00078e0003 */
.L_x_36:
[----:B------:R-:W-:Y:S02]  /*03b0*/  IMAD.U32 R18, RZ, RZ, UR4 ;  /* 0x00000004ff127e24 */ /* 0x000fe4000f8e00ff */
[----:B0-----:R-:W-:Y:S02]  /*03c0*/  IMAD.U32 R19, RZ, RZ, UR5 ;  /* 0x00000005ff137e24 */ /* 0x001fe4000f8e00ff */
[----:B------:R-:W-:-:S05]  /*03d0*/  IMAD.WIDE R18, R21, 0x4, R18 ;  /* 0x0000000415127825 */ /* 0x000fca00078e0212 */
[----:B--2---:R-:W2:Y:S01]  /*03e0*/  LDG.E R20, desc[UR6][R18.64+-0x20] ;  /* 0xffffe00612147981 */ /* 0x004ea2000c1e1900 */
[----:B------:R-:W-:Y:S01]  /*03f0*/  BSSY.RECONVERGENT B2, `(.L_x_4) ;  /* 0x0000007000027945 */ /* 0x000fe20003800200 */
[----:B--2---:R-:W-:-:S13]  /*0400*/  ISETP.NE.AND P0, PT, R20, R11, PT ;  /* 0x0000000b1400720c */ /* 0x004fda0003f05270 */
[----:B-1-34-:R-:W-:Y:S05]  /*0410*/  @P0 BRA `(.L_x_5) ;  /* 0x0000000000100947 */ /* 0x01afea0003800000 */
[----:B------:R-:W-:-:S05]  /*0420*/  MOV R23, 0xffffffff ;  /* 0xffffffff00177802 */ /* 0x000fca0000000f00 */
[----:B------:R0:W-:Y:S04]  /*0430*/  REDG.E.ADD.STRONG.GPU desc[UR6][R16.64], R23 ;  /* 0x000000171000798e */ /* 0x0001e8000c12e106 */
[----:B------:R0:W-:Y:S04]  /*0440*/  REDG.E.ADD.STRONG.GPU desc[UR6][R14.64], R23 ;  /* 0x000000170e00798e */ /* 0x0001e8000c12e106 */
[----:B------:R0:W-:Y:S02]  /*0450*/  REDG.E.ADD.STRONG.GPU desc[UR6][R12.64], R23 ;  /* 0x000000170c00798e */ /* 0x0001e4000c12e106 */
.L_x_5:
[----:B------:R-:W-:Y:S05]  /*0460*/  BSYNC.RECONVERGENT B2 ;  /* 0x0000000000027941 */ /* 0x000fea0003800200 */
.L_x_4:
[----:B------:R-:W2:Y:S01]  /*0470*/  LDG.E R20, desc[UR6][R18.64+-0x1c] ;  /* 0xffffe40612147981 */ /* 0x000ea2000c1e1900 */
[----:B------:R-:W-:Y:S01]  /*0480*/  BSSY.RECONVERGENT B2, `(.L_x_6) ;  /* 0x0000007000027945 */ /* 0x000fe20003800200 */
[----:B--2---:R-:W-:-:S13]  /*0490*/  ISETP.NE.AND P0, PT, R20, R11, PT ;  /* 0x0000000b1400720c */ /* 0x004fda0003f05270 */
[----:B------:R-:W-:Y:S05]  /*04a0*/  @P0 BRA `(.L_x_7) ;  /* 0x0000000000100947 */ /* 0x000fea0003800000 */
[----:B0-----:R-:W-:-:S05]  /*04b0*/  IMAD.MOV.U32 R23, RZ, RZ, -0x1 ;  /* 0xffffffffff177424 */ /* 0x001fca00078e00ff */
[----:B------:R1:W-:Y:S04]  /*04c0*/  REDG.E.ADD.STRONG.GPU desc[UR6][R16.64], R23 ;  /* 0x000000171000798e */ /* 0x0003e8000c12e106 */
[----:B------:R1:W-:Y:S04]  /*04d0*/  REDG.E.ADD.STRONG.GPU desc[UR6][R14.64], R23 ;  /* 0x000000170e00798e */ /* 0x0003e8000c12e106 */
[----:B------:R1:W-:Y:S02]  /*04e0*/  REDG.E.ADD.STRONG.GPU desc[UR6][R12.64], R23 ;  /* 0x000000170c00798e */ /* 0x0003e4000c12e106 */
.L_x_7:
[----:B------:R-:W-:Y:S05]  /*04f0*/  BSYNC.RECONVERGENT B2 ;  /* 0x0000000000027941 */ /* 0x000fea0003800200 */
.L_x_6:
[----:B------:R-:W2:Y:S01]  /*0500*/  LDG.E R20, desc[UR6][R18.64+-0x18] ;  /* 0xffffe80612147981 */ /* 0x000ea2000c1e1900 */
[----:B------:R-:W-:Y:S01]  /*0510*/  BSSY.RECONVERGENT B2, `(.L_x_8) ;  /* 0x0000007000027945 */ /* 0x000fe20003800200 */
[----:B--2---:R-:W-:-:S13]  /*0520*/  ISETP.NE.AND P0, PT, R20, R11, PT ;  /* 0x0000000b1400720c */ /* 0x004fda0003f05270 */
[----:B------:R-:W-:Y:S05]  /*0530*/  @P0 BRA `(.L_x_9) ;  /* 0x0000000000100947 */ /* 0x000fea0003800000 */
[----:B01----:R-:W-:-:S05]  /*0540*/  IMAD.MOV.U32 R23, RZ, RZ, -0x1 ;  /* 0xffffffffff177424 */ /* 0x003fca00078e00ff */
[----:B------:R2:W-:Y:S04]  /*0550*/  REDG.E.ADD.STRONG.GPU desc[UR6][R16.64], R23 ;  /* 0x000000171000798e */ /* 0x0005e8000c12e106 */
[----:B------:R2:W-:Y:S04]  /*0560*/  REDG.E.ADD.STRONG.GPU desc[UR6][R14.64], R23 ;  /* 0x000000170e00798e */ /* 0x0005e8000c12e106 */
[----:B------:R2:W-:Y:S02]  /*0570*/  REDG.E.ADD.STRONG.GPU desc[UR6][R12.64], R23 ;  /* 0x000000170c00798e */ /* 0x0005e4000c12e106 */
.L_x_9:
[----:B------:R-:W-:Y:S05]  /*0580*/  BSYNC.RECONVERGENT B2 ;  /* 0x0000000000027941 */ /* 0x000fea0003800200 */
.L_x_8:
[----:B------:R-:W3:Y:S01]  /*0590*/  LDG.E R20, desc[UR6][R18.64+-0x14] ;  /* 0xffffec0612147981 */ /* 0x000ee2000c1e1900 */
[----:B------:R-:W-:Y:S01]  /*05a0*/  BSSY.RECONVERGENT B2, `(.L_x_10) ;  /* 0x0000007000027945 */ /* 0x000fe20003800200 */
[----:B---3--:R-:W-:-:S13]  /*05b0*/  ISETP.NE.AND P0, PT, R20, R11, PT ;  /* 0x0000000b1400720c */ /* 0x008fda0003f05270 */
[----:B------:R-:W-:Y:S05]  /*05c0*/  @P0 BRA `(.L_x_11) ;  /* 0x0000000000100947 */ /* 0x000fea0003800000 */
[----:B012---:R-:W-:-:S05]  /*05d0*/  IMAD.MOV.U32 R23, RZ, RZ, -0x1 ;  /* 0xffffffffff177424 */ /* 0x007fca00078e00ff */
[----:B------:R3:W-:Y:S04]  /*05e0*/  REDG.E.ADD.STRONG.GPU desc[UR6][R16.64], R23 ;  /* 0x000000171000798e */ /* 0x0007e8000c12e106 */
[----:B------:R3:W-:Y:S04]  /*05f0*/  REDG.E.ADD.STRONG.GPU desc[UR6][R14.64], R23 ;  /* 0x000000170e00798e */ /* 0x0007e8000c12e106 */
[----:B------:R3:W-:Y:S02]  /*0600*/  REDG.E.ADD.STRONG.GPU desc[UR6][R12.64], R23 ;  /* 0x000000170c00798e */ /* 0x0007e4000c12e106 */
.L_x_11:
[----:B------:R-:W-:Y:S05]  /*0610*/  BSYNC.RECONVERGENT B2 ;  /* 0x0000000000027941 */ /* 0x000fea0003800200 */
.L_x_10:
[----:B------:R-:W4:Y:S01]  /*0620*/  LDG.E R20, desc[UR6][R18.64+-0x10] ;  /* 0xfffff00612147981 */ /* 0x000f22000c1e1900 */
[----:B------:R-:W-:Y:S01]  /*0630*/  BSSY.RECONVERGENT B2, `(.L_x_12) ;  /* 0x0000007000027945 */ /* 0x000fe20003800200 */
[----:B----4-:R-:W-:-:S13]  /*0640*/  ISETP.NE.AND P0, PT, R20, R11, PT ;  /* 0x0000000b1400720c */ /* 0x010fda0003f05270 */
[----:B------:R-:W-:Y:S05]  /*0650*/  @P0 BRA `(.L_x_13) ;  /* 0x0000000000100947 */ /* 0x000fea0003800000 */
[----:B0123--:R-:W-:-:S05]  /*0660*/  IMAD.MOV.U32 R23, RZ, RZ, -0x1 ;  /* 0xffffffffff177424 */ /* 0x00ffca00078e00ff */
[----:B------:R4:W-:Y:S04]  /*0670*/  REDG.E.ADD.STRONG.GPU desc[UR6][R16.64], R23 ;  /* 0x000000171000798e */ /* 0x0009e8000c12e106 */
[----:B------:R4:W-:Y:S04]  /*0680*/  REDG.E.ADD.STRONG.GPU desc[UR6][R14.64], R23 ;  /* 0x000000170e00798e */ /* 0x0009e8000c12e106 */
[----:B------:R4:W-:Y:S02]  /*0690*/  REDG.E.ADD.STRONG.GPU desc[UR6][R12.64], R23 ;  /* 0x000000170c00798e */ /* 0x0009e4000c12e106 */
.L_x_13:
[----:B------:R-:W-:Y:S05]  /*06a0*/  BSYNC.RECONVERGENT B2 ;  /* 0x0000000000027941 */ /* 0x000fea0003800200 */
.L_x_12:
[----:B------:R-:W5:Y:S01]  /*06b0*/  LDG.E R20, desc[UR6][R18.64+-0xc] ;  /* 0xfffff40612147981 */ /* 0x000f62000c1e1900 */
[----:B------:R-:W-:Y:S01]  /*06c0*/  BSSY.RECONVERGENT B2, `(.L_x_14) ;  /* 0x0000007000027945 */ /* 0x000fe20003800200 */
[----:B-----5:R-:W-:-:S13]  /*06d0*/  ISETP.NE.AND P0, PT, R20, R11, PT ;  /* 0x0000000b1400720c */ /* 0x020fda0003f05270 */
[----:B------:R-:W-:Y:S05]  /*06e0*/  @P0 BRA `(.L_x_15) ;  /* 0x0000000000100947 */ /* 0x000fea0003800000 */
[----:B01234-:R-:W-:-:S05]  /*06f0*/  IMAD.MOV.U32 R23, RZ, RZ, -0x1 ;  /* 0xffffffffff177424 */ /* 0x01ffca00078e00ff */
[----:B------:R0:W-:Y:S04]  /*0700*/  REDG.E.ADD.STRONG.GPU desc[UR6][R16.64], R23 ;  /* 0x000000171000798e */ /* 0x0001e8000c12e106 */
[----:B------:R0:W-:Y:S04]  /*0710*/  REDG.E.ADD.STRONG.GPU desc[UR6][R14.64], R23 ;  /* 0x000000170e00798e */ /* 0x0001e8000c12e106 */
[----:B------:R0:W-:Y:S02]  /*0720*/  REDG.E.ADD.STRONG.GPU desc[UR6][R12.64], R23 ;  /* 0x000000170c00798e */ /* 0x0001e4000c12e106 */
.L_x_15:
[----:B------:R-:W-:Y:S05]  /*0730*/  BSYNC.RECONVERGENT B2 ;  /* 0x0000000000027941 */ /* 0x000fea0003800200 */
.L_x_14:
[----:B------:R-:W5:Y:S01]  /*0740*/  LDG.E R20, desc[UR6][R18.64+-0x8] ;  /* 0xfffff80612147981 */ /* 0x000f62000c1e1900 */
[----:B------:R-:W-:Y:S01]  /*0750*/  BSSY.RECONVERGENT B2, `(.L_x_16) ;  /* 0x0000007000027945 */ /* 0x000fe20003800200 */
[----:B-----5:R-:W-:-:S13]  /*0760*/  ISETP.NE.AND P0, PT, R20, R11, PT ;  /* 0x0000000b1400720c */ /* 0x020fda0003f05270 */
[----:B------:R-:W-:Y:S05]  /*0770*/  @P0 BRA `(.L_x_17) ;  /* 0x0000000000100947 */ /* 0x000fea0003800000 */
[----:B01234-:R-:W-:-:S05]  /*0780*/  MOV R23, 0xffffffff ;  /* 0xffffffff00177802 */ /* 0x01ffca0000000f00 */
[----:B------:R0:W-:Y:S04]  /*0790*/  REDG.E.ADD.STRONG.GPU desc[UR6][R16.64], R23 ;  /* 0x000000171000798e */ /* 0x0001e8000c12e106 */
[----:B------:R0:W-:Y:S04]  /*07a0*/  REDG.E.ADD.STRONG.GPU desc[UR6][R14.64], R23 ;  /* 0x000000170e00798e */ /* 0x0001e8000c12e106 */
[----:B------:R0:W-:Y:S02]  /*07b0*/  REDG.E.ADD.STRONG.GPU desc[UR6][R12.64], R23 ;  /* 0x000000170c00798e */ /* 0x0001e4000c12e106 */
.L_x_17:
[----:B------:R-:W-:Y:S05]  /*07c0*/  BSYNC.RECONVERGENT B2 ;  /* 0x0000000000027941 */ /* 0x000fea0003800200 */
.L_x_16:
        /* <DEDUP_REMOVED lines=8> */
.L_x_19:
[----:B------:R-:W-:Y:S05]  /*0850*/  BSYNC.RECONVERGENT B2 ;  /* 0x0000000000027941 */ /* 0x000fea0003800200 */
.L_x_18:
        /* <DEDUP_REMOVED lines=8> */
.L_x_21:
[----:B------:R-:W-:Y:S05]  /*08e0*/  BSYNC.RECONVERGENT B2 ;  /* 0x0000000000027941 */ /* 0x000fea0003800200 */
.L_x_20:
        /* <DEDUP_REMOVED lines=8> */
.L_x_23:
[----:B------:R-:W-:Y:S05]  /*0970*/  BSYNC.RECONVERGENT B2 ;  /* 0x0000000000027941 */ /* 0x000fea0003800200 */
.L_x_22:
        /* <DEDUP_REMOVED lines=8> */
.L_x_25:
[----:B------:R-:W-:Y:S05]  /*0a00*/  BSYNC.RECONVERGENT B2 ;  /* 0x0000000000027941 */ /* 0x000fea0003800200 */
.L_x_24:
        /* <DEDUP_REMOVED lines=8> */
.L_x_27:
[----:B------:R-:W-:Y:S05]  /*0a90*/  BSYNC.RECONVERGENT B2 ;  /* 0x0000000000027941 */ /* 0x000fea0003800200 */
.L_x_26:
        /* <DEDUP_REMOVED lines=8> */
.L_x_29:
[----:B------:R-:W-:Y:S05]  /*0b20*/  BSYNC.RECONVERGENT B2 ;  /* 0x0000000000027941 */ /* 0x000fea0003800200 */
.L_x_28:
        /* <DEDUP_REMOVED lines=8> */
.L_x_31:
[----:B------:R-:W-:Y:S05]  /*0bb0*/  BSYNC.RECONVERGENT B2 ;  /* 0x0000000000027941 */ /* 0x000fea0003800200 */
.L_x_30:
        /* <DEDUP_REMOVED lines=8> */
.L_x_33:
[----:B------:R-:W-:Y:S05]  /*0c40*/  BSYNC.RECONVERGENT B2 ;  /* 0x0000000000027941 */ /* 0x000fea0003800200 */
.L_x_32:
[----:B------:R-:W5:Y:S01]  /*0c50*/  LDG.E R18, desc[UR6][R18.64+0x1c] ;  /* 0x00001c0612127981 */ /* 0x000f62000c1e1900 */
[----:B------:R-:W-:Y:S01]  /*0c60*/  VIADD R10, R10, 0x10 ;  /* 0x000000100a0a7836 */ /* 0x000fe20000000000 */
[----:B------:R-:W-:Y:S04]  /*0c70*/  BSSY.RECONVERGENT B2, `(.L_x_34) ;  /* 0x0000008000027945 */ /* 0x000fe80003800200 */
[----:B------:R-:W-:Y:S02]  /*0c80*/  ISETP.NE.AND P5, PT, R10, RZ, PT ;  /* 0x000000ff0a00720c */ /* 0x000fe40003fa5270 */
[----:B-----5:R-:W-:-:S13]  /*0c90*/  ISETP.NE.AND P0, PT, R18, R11, PT ;  /* 0x0000000b1200720c */ /* 0x020fda0003f05270 */
[----:B------:R-:W-:Y:S05]  /*0ca0*/  @P0 BRA `(.L_x_35) ;  /* 0x0000000000100947 */ /* 0x000fea0003800000 */
[----:B------:R-:W-:-:S05]  /*0cb0*/  IMAD.MOV.U32 R19, RZ, RZ, -0x1 ;  /* 0xffffffffff137424 */ /* 0x000fca00078e00ff */
[----:B------:R0:W-:Y:S04]  /*0cc0*/  REDG.E.ADD.STRONG.GPU desc[UR6][R16.64], R19 ;  /* 0x000000131000798e */ /* 0x0001e8000c12e106 */
[----:B------:R0:W-:Y:S04]  /*0cd0*/  REDG.E.ADD.STRONG.GPU desc[UR6][R14.64], R19 ;  /* 0x000000130e00798e */ /* 0x0001e8000c12e106 */
[----:B------:R0:W-:Y:S02]  /*0ce0*/  REDG.E.ADD.STRONG.GPU desc[UR6][R12.64], R19 ;  /* 0x000000130c00798e */ /* 0x0001e4000c12e106 */
.L_x_35:
[----:B------:R-:W-:Y:S05]  /*0cf0*/  BSYNC.RECONVERGENT B2 ;  /* 0x0000000000027941 */ /* 0x000fea0003800200 */
.L_x_34:
[----:B------:R-:W-:Y:S01]  /*0d00*/  VIADD R21, R21, 0x10 ;  /* 0x0000001015157836 */ /* 0x000fe20000000000 */
[----:B------:R-:W-:Y:S06]  /*0d10*/  @P5 BRA `(.L_x_36) ;  /* 0xfffffff400a45947 */ /* 0x000fec000383ffff */
.L_x_3:
[----:B------:R-:W-:Y:S05]  /*0d20*/  BSYNC.RECONVERGENT B1 ;  /* 0x0000000000017941 */ /* 0x000fea0003800200 */
.L_x_2:
[----:B------:R-:W-:-:S13]  /*0d30*/  ISETP.NE.AND P0, PT, R5, RZ, PT ;  /* 0x000000ff0500720c */ /* 0x000fda0003f05270 */
[----:B------:R-:W-:Y:S05]  /*0d40*/  @!P0 BRA `(.L_x_1) ;  /* 0x00000008006c8947 */ /* 0x000fea0003800000 */
[----:B------:R-:W-:Y:S04]  /*0d50*/  BSSY.RECONVERGENT B1, `(.L_x_37) ;  /* 0x000004d000017945 */ /* 0x000fe80003800200 */
[----:B------:R-:W-:Y:S05]  /*0d60*/  @!P2 BRA `(.L_x_38) ;  /* 0x00000004002ca947 */ /* 0x000fea0003800000 */
[----:B0-----:R-:W0:Y:S02]  /*0d70*/  LDC.64 R18, c[0x0][0x3a0] ;  /* 0x0000e800ff127b82 */ /* 0x001e240000000a00 */
[----:B0-----:R-:W-:-:S05]  /*0d80*/  IMAD.WIDE R18, R21, 0x4, R18 ;  /* 0x0000000415127825 */ /* 0x001fca00078e0212 */
[----:B------:R-:W5:Y:S01]  /*0d90*/  LDG.E R10, desc[UR6][R18.64] ;  /* 0x00000006120a7981 */ /* 0x000f62000c1e1900 */
[----:B------:R-:W-:Y:S01]  /*0da0*/  BSSY.RECONVERGENT B2, `(.L_x_39) ;  /* 0x0000007000027945 */ /* 0x000fe20003800200 */
[----:B-----5:R-:W-:-:S13]  /*0db0*/  ISETP.NE.AND P0, PT, R10, R11, PT ;  /* 0x0000000b0a00720c */ /* 0x020fda0003f05270 */
[----:B------:R-:W-:Y:S05]  /*0dc0*/  @P0 BRA `(.L_x_40) ;  /* 0x0000000000100947 */ /* 0x000fea0003800000 */
[----:B-1234-:R-:W-:-:S05]  /*0dd0*/  MOV R23, 0xffffffff ;  /* 0xffffffff00177802 */ /* 0x01efca0000000f00 */
[----:B------:R0:W-:Y:S04]  /*0de0*/  REDG.E.ADD.STRONG.GPU desc[UR6][R16.64], R23 ;  /* 0x000000171000798e */ /* 0x0001e8000c12e106 */
[----:B------:R0:W-:Y:S04]  /*0df0*/  REDG.E.ADD.STRONG.GPU desc[UR6][R14.64], R23 ;  /* 0x000000170e00798e */ /* 0x0001e8000c12e106 */
[----:B------:R0:W-:Y:S02]  /*0e00*/  REDG.E.ADD.STRONG.GPU desc[UR6][R12.64], R23 ;  /* 0x000000170c00798e */ /* 0x0001e4000c12e106 */
.L_x_40:
[----:B------:R-:W-:Y:S05]  /*0e10*/  BSYNC.RECONVERGENT B2 ;  /* 0x0000000000027941 */ /* 0x000fea0003800200 */
.L_x_39:
        /* <DEDUP_REMOVED lines=8> */
.L_x_42:
[----:B------:R-:W-:Y:S05]  /*0ea0*/  BSYNC.RECONVERGENT B2 ;  /* 0x0000000000027941 */ /* 0x000fea0003800200 */
.L_x_41:
        /* <DEDUP_REMOVED lines=8> */
.L_x_44:
[----:B------:R-:W-:Y:S05]  /*0f30*/  BSYNC.RECONVERGENT B2 ;  /* 0x0000000000027941 */ /* 0x000fea0003800200 */
.L_x_43:
        /* <DEDUP_REMOVED lines=8> */
.L_x_46:
[----:B------:R-:W-:Y:S05]  /*0fc0*/  BSYNC.RECONVERGENT B2 ;  /* 0x0000000000027941 */ /* 0x000fea0003800200 */
.L_x_45:
        /* <DEDUP_REMOVED lines=8> */
.L_x_48:
[----:B------:R-:W-:Y:S05]  /*1050*/  BSYNC.RECONVERGENT B2 ;  /* 0x0000000000027941 */ /* 0x000fea0003800200 */
.L_x_47:
        /* <DEDUP_REMOVED lines=8> */
.L_x_50:
[----:B------:R-:W-:Y:S05]  /*10e0*/  BSYNC.RECONVERGENT B2 ;  /* 0x0000000000027941 */ /* 0x000fea0003800200 */
.L_x_49:
        /* <DEDUP_REMOVED lines=8> */
.L_x_52:
[----:B------:R-:W-:Y:S05]  /*1170*/  BSYNC.RECONVERGENT B2 ;  /* 0x0000000000027941 */ /* 0x000fea0003800200 */
.L_x_51:
[----:B------:R-:W5:Y:S01]  /*1180*/  LDG.E R18, desc[UR6][R18.64+0x1c] ;  /* 0x00001c0612127981 */ /* 0x000f62000c1e1900 */
[----:B------:R-:W-:Y:S01]  /*1190*/  BSSY.RECONVERGENT B2, `(.L_x_53) ;  /* 0x0000007000027945 */ /* 0x000fe20003800200 */
[----:B-----5:R-:W-:-:S13]  /*11a0*/  ISETP.NE.AND P0, PT, R18, R11, PT ;  /* 0x0000000b1200720c */ /* 0x020fda0003f05270 */
[----:B------:R-:W-:Y:S05]  /*11b0*/  @P0 BRA `(.L_x_54) ;  /* 0x0000000000100947 */ /* 0x000fea0003800000 */
[----:B------:R-:W-:-:S05]  /*11c0*/  IMAD.MOV.U32 R19, RZ, RZ, -0x1 ;  /* 0xffffffffff137424 */ /* 0x000fca00078e00ff */
[----:B------:R0:W-:Y:S04]  /*11d0*/  REDG.E.ADD.STRONG.GPU desc[UR6][R16.64], R19 ;  /* 0x000000131000798e */ /* 0x0001e8000c12e106 */
[----:B------:R0:W-:Y:S04]  /*11e0*/  REDG.E.ADD.STRONG.GPU desc[UR6][R14.64], R19 ;  /* 0x000000130e00798e */ /* 0x0001e8000c12e106 */
[----:B------:R0:W-:Y:S02]  /*11f0*/  REDG.E.ADD.STRONG.GPU desc[UR6][R12.64], R19 ;  /* 0x000000130c00798e */ /* 0x0001e4000c12e106 */
.L_x_54:
[----:B------:R-:W-:Y:S05]  /*1200*/  BSYNC.RECONVERGENT B2 ;  /* 0x0000000000027941 */ /* 0x000fea0003800200 */
.L_x_53:
[----:B------:R-:W-:-:S07]  /*1210*/  VIADD R21, R21, 0x8 ;  /* 0x0000000815157836 */ /* 0x000fce0000000000 */
.L_x_38:
[----:B------:R-:W-:Y:S05]  /*1220*/  BSYNC.RECONVERGENT B1 ;  /* 0x0000000000017941 */ /* 0x000fea0003800200 */
.L_x_37:
        /* <DEDUP_REMOVED lines=10> */
[----:B-1234-:R-:W-:-:S05]  /*12d0*/  IMAD.MOV.U32 R23, RZ, RZ, -0x1 ;  /* 0xffffffffff177424 */ /* 0x01efca00078e00ff */
[----:B------:R0:W-:Y:S04]  /*12e0*/  REDG.E.ADD.STRONG.GPU desc[UR6][R16.64], R23 ;  /* 0x000000171000798e */ /* 0x0001e8000c12e106 */
[----:B------:R0:W-:Y:S04]  /*12f0*/  REDG.E.ADD.STRONG.GPU desc[UR6][R14.64], R23 ;  /* 0x000000170e00798e */ /* 0x0001e8000c12e106 */
[----:B------:R0:W-:Y:S02]  /*1300*/  REDG.E.ADD.STRONG.GPU desc[UR6][R12.64], R23 ;  /* 0x000000170c00798e */ /* 0x0001e4000c12e106 */
.L_x_58:
[----:B------:R-:W-:Y:S05]  /*1310*/  BSYNC.RECONVERGENT B2 ;  /* 0x0000000000027941 */ /* 0x000fea0003800200 */
.L_x_57:
        /* <DEDUP_REMOVED lines=8> */
.L_x_60:
[----:B------:R-:W-:Y:S05]  /*13a0*/  BSYNC.RECONVERGENT B2 ;  /* 0x0000000000027941 */ /* 0x000fea0003800200 */
.L_x_59:
        /* <DEDUP_REMOVED lines=8> */
.L_x_62:
[----:B------:R-:W-:Y:S05]  /*1430*/  BSYNC.RECONVERGENT B2 ;  /* 0x0000000000027941 */ /* 0x000fea0003800200 */
.L_x_61:
[----:B------:R-:W5:Y:S01]  /*1440*/  LDG.E R18, desc[UR6][R18.64+0xc] ;  /* 0x00000c0612127981 */ /* 0x000f62000c1e1900 */
[----:B------:R-:W-:Y:S01]  /*1450*/  BSSY.RECONVERGENT B2, `(.L_x_63) ;  /* 0x0000007000027945 */ /* 0x000fe20003800200 */
[----:B-----5:R-:W-:-:S13]  /*1460*/  ISETP.NE.AND P0, PT, R18, R11, PT ;  /* 0x0000000b1200720c */ /* 0x020fda0003f05270 */
[----:B------:R-:W-:Y:S05]  /*1470*/  @P0 BRA `(.L_x_64) ;  /* 0x0000000000100947 */ /* 0x000fea0003800000 */
[----:B------:R-:W-:-:S05]  /*1480*/  MOV R19, 0xffffffff ;  /* 0xffffffff00137802 */ /* 0x000fca0000000f00 */
[----:B------:R0:W-:Y:S04]  /*1490*/  REDG.E.ADD.STRONG.GPU desc[UR6][R16.64], R19 ;  /* 0x000000131000798e */ /* 0x0001e8000c12e106 */
[----:B------:R0:W-:Y:S04]  /*14a0*/  REDG.E.ADD.STRONG.GPU desc[UR6][R14.64], R19 ;  /* 0x000000130e00798e */ /* 0x0001e8000c12e106 */
[----:B------:R0:W-:Y:S02]  /*14b0*/  REDG.E.ADD.STRONG.GPU desc[UR6][R12.64], R19 ;  /* 0x000000130c00798e */ /* 0x0001e4000c12e106 */
.L_x_64:
[----:B------:R-:W-:Y:S05]  /*14c0*/  BSYNC.RECONVERGENT B2 ;  /* 0x0000000000027941 */ /* 0x000fea0003800200 */
.L_x_63:
[----:B------:R-:W-:-:S07]  /*14d0*/  VIADD R21, R21, 0x4 ;  /* 0x0000000415157836 */ /* 0x000fce0000000000 */
.L_x_56:
[----:B------:R-:W-:Y:S05]  /*14e0*/  BSYNC.RECONVERGENT B1 ;  /* 0x0000000000017941 */ /* 0x000fea0003800200 */
.L_x_55:
[----:B------:R-:W-:-:S13]  /*14f0*/  ISETP.NE.AND P0, PT, R8, RZ, PT ;  /* 0x000000ff0800720c */ /* 0x000fda0003f05270 */
[----:B------:R-:W-:Y:S05]  /*1500*/  @!P0 BRA `(.L_x_1) ;  /* 0x00000000007c8947 */ /* 0x000fea0003800000 */
[----:B0-----:R-:W0:Y:S02]  /*1510*/  LDC.64 R18, c[0x0][0x3a0] ;  /* 0x0000e800ff127b82 */ /* 0x001e240000000a00 */
[----:B0-----:R-:W-:-:S05]  /*1520*/  IMAD.WIDE R18, R21, 0x4, R18 ;  /* 0x0000000415127825 */ /* 0x001fca00078e0212 */
[----:B------:R-:W5:Y:S01]  /*1530*/  LDG.E R10, desc[UR6][R18.64] ;  /* 0x00000006120a7981 */ /* 0x000f62000c1e1900 */
[----:B------:R-:W-:Y:S01]  /*1540*/  BSSY.RECONVERGENT B1, `(.L_x_65) ;  /* 0x0000008000017945 */ /* 0x000fe20003800200 */
[----:B------:R-:W-:Y:S02]  /*1550*/  ISETP.NE.AND P5, PT, R8, 0x1, PT ;  /* 0x000000010800780c */ /* 0x000fe40003fa5270 */
[----:B-----5:R-:W-:-:S13]  /*1560*/  ISETP.NE.AND P0, PT, R10, R11, PT ;  /* 0x0000000b0a00720c */ /* 0x020fda0003f05270 */
[----:B------:R-:W-:Y:S05]  /*1570*/  @P0 BRA `(.L_x_66) ;  /* 0x0000000000100947 */ /* 0x000fea0003800000 */
[----:B------:R-:W-:-:S05]  /*1580*/  IMAD.MOV.U32 R21, RZ, RZ, -0x1 ;  /* 0xffffffffff157424 */ /* 0x000fca00078e00ff */
[----:B------:R0:W-:Y:S04]  /*1590*/  REDG.E.ADD.STRONG.GPU desc[UR6][R16.64], R21 ;  /* 0x000000151000798e */ /* 0x0001e8000c12e106 */
[----:B------:R0:W-:Y:S04]  /*15a0*/  REDG.E.ADD.STRONG.GPU desc[UR6][R14.64], R21 ;  /* 0x000000150e00798e */ /* 0x0001e8000c12e106 */
[----:B------:R0:W-:Y:S02]  /*15b0*/  REDG.E.ADD.STRONG.GPU desc[UR6][R12.64], R21 ;  /* 0x000000150c00798e */ /* 0x0001e4000c12e106 */
.L_x_66:
[----:B------:R-:W-:Y:S05]  /*15c0*/  BSYNC.RECONVERGENT B1 ;  /* 0x0000000000017941 */ /* 0x000fea0003800200 */
.L_x_65:
[----:B------:R-:W-:Y:S05]  /*15d0*/  @!P5 BRA `(.L_x_1) ;  /* 0x000000000048d947 */ /* 0x000fea0003800000 */
[----:B------:R-:W5:Y:S01]  /*15e0*/  LDG.E R10, desc[UR6][R18.64+0x4] ;  /* 0x00000406120a7981 */ /* 0x000f62000c1e1900 */
[----:B------:R-:W-:Y:S01]  /*15f0*/  BSSY.RECONVERGENT B1, `(.L_x_67) ;  /* 0x0000008000017945 */ /* 0x000fe20003800200 */
[----:B------:R-:W-:Y:S02]  /*1600*/  ISETP.NE.AND P5, PT, R8, 0x2, PT ;  /* 0x000000020800780c */ /* 0x000fe40003fa5270 */
[----:B-----5:R-:W-:-:S13]  /*1610*/  ISETP.NE.AND P0, PT, R10, R11, PT ;  /* 0x0000000b0a00720c */ /* 0x020fda0003f05270 */
[----:B------:R-:W-:Y:S05]  /*1620*/  @P0 BRA `(.L_x_68) ;  /* 0x0000000000100947 */ /* 0x000fea0003800000 */
[----:B0-----:R-:W-:-:S05]  /*1630*/  IMAD.MOV.U32 R21, RZ, RZ, -0x1 ;  /* 0xffffffffff157424 */ /* 0x001fca00078e00ff */
[----:B------:R0:W-:Y:S04]  /*1640*/  REDG.E.ADD.STRONG.GPU desc[UR6][R16.64], R21 ;  /* 0x000000151000798e */ /* 0x0001e8000c12e106 */
[----:B------:R0:W-:Y:S04]  /*1650*/  REDG.E.ADD.STRONG.GPU desc[UR6][R14.64], R21 ;  /* 0x000000150e00798e */ /* 0x0001e8000c12e106 */
[----:B------:R0:W-:Y:S02]  /*1660*/  REDG.E.ADD.STRONG.GPU desc[UR6][R12.64], R21 ;  /* 0x000000150c00798e */ /* 0x0001e4000c12e106 */
.L_x_68:
[----:B------:R-:W-:Y:S05]  /*1670*/  BSYNC.RECONVERGENT B1 ;  /* 0x0000000000017941 */ /* 0x000fea0003800200 */
.L_x_67:
[----:B------:R-:W-:Y:S05]  /*1680*/  @!P5 BRA `(.L_x_1) ;  /* 0x00000000001cd947 */ /* 0x000fea0003800000 */
[----:B------:R-:W5:Y:S02]  /*1690*/  LDG.E R18, desc[UR6][R18.64+0x8] ;  /* 0x0000080612127981 */ /* 0x000f64000c1e1900 */
[----:B-----5:R-:W-:-:S13]  /*16a0*/  ISETP.NE.AND P0, PT, R18, R11, PT ;  /* 0x0000000b1200720c */ /* 0x020fda0003f05270 */
[----:B------:R-:W-:Y:S05]  /*16b0*/  @P0 BRA `(.L_x_1) ;  /* 0x0000000000100947 */ /* 0x000fea0003800000 */
[----:B------:R-:W-:-:S05]  /*16c0*/  IMAD.MOV.U32 R11, RZ, RZ, -0x1 ;  /* 0xffffffffff0b7424 */ /* 0x000fca00078e00ff */
[----:B------:R0:W-:Y:S04]  /*16d0*/  REDG.E.ADD.STRONG.GPU desc[UR6][R16.64], R11 ;  /* 0x0000000b1000798e */ /* 0x0001e8000c12e106 */
[----:B------:R0:W-:Y:S04]  /*16e0*/  REDG.E.ADD.STRONG.GPU desc[UR6][R14.64], R11 ;  /* 0x0000000b0e00798e */ /* 0x0001e8000c12e106 */
[----:B------:R0:W-:Y:S02]  /*16f0*/  REDG.E.ADD.STRONG.GPU desc[UR6][R12.64], R11 ;  /* 0x0000000b0c00798e */ /* 0x0001e4000c12e106 */
.L_x_1:
[----:B------:R-:W-:Y:S05]  /*1700*/  BSYNC.RECONVERGENT B0 ;  /* 0x0000000000007941 */ /* 0x000fea0003800200 */
.L_x_0:
[----:B------:R-:W-:Y:S05]  /*1710*/  @P4 BRA `(.L_x_69) ;  /* 0xffffffe800e44947 */ /* 0x000fea000383ffff */
[----:B------:R-:W-:Y:S05]  /*1720*/  EXIT ;  /* 0x000000000000794d */ /* 0x000fea0003800000 */
.L_x_70:
[----:B------:R-:W-:-:S00]  /*1730*/  BRA `(.L_x_70) ;  /* 0xfffffffc00fc7947 */ /* 0x000fc0000383ffff */
[----:B------:R-:W-:-:S00]  /*1740*/  NOP ;  /* 0x0000000000007918 */ /* 0x000fc00000000000 */
        /* <DEDUP_REMOVED lines=11> */
.L_x_158:


//--------------------- .text._Z25addEdgeAndUpdateTrianglesPiS_iS_S_S_i --------------------------
	.section	.text._Z25addEdgeAndUpdateTrianglesPiS_iS_S_S_i,"ax",@progbits
	.align	128
        .global         _Z25addEdgeAndUpdateTrianglesPiS_iS_S_S_i
        .type           _Z25addEdgeAndUpdateTrianglesPiS_iS_S_S_i,@function
        .size           _Z25addEdgeAndUpdateTrianglesPiS_iS_S_S_i,(.L_x_159 - _Z25addEdgeAndUpdateTrianglesPiS_iS_S_S_i)
        .other          _Z25addEdgeAndUpdateTrianglesPiS_iS_S_S_i,@"STO_CUDA_ENTRY STV_DEFAULT"
_Z25addEdgeAndUpdateTrianglesPiS_iS_S_S_i:
.text._Z25addEdgeAndUpdateTrianglesPiS_iS_S_S_i:
        /* <DEDUP_REMOVED lines=43> */
.L_x_140:
        /* <DEDUP_REMOVED lines=16> */
.L_x_107:
[----:B------:R-:W-:Y:S02]  /*03b0*/  IMAD.U32 R18, RZ, RZ, UR4 ;  /* 0x00000004ff127e24 */ /* 0x000fe4000f8e00ff */
[----:B0-----:R-:W-:Y:S02]  /*03c0*/  IMAD.U32 R19, RZ, RZ, UR5 ;  /* 0x00000005ff137e24 */ /* 0x001fe4000f8e00ff */
[----:B------:R-:W-:-:S05]  /*03d0*/  IMAD.WIDE R18, R21, 0x4, R18 ;  /* 0x0000000415127825 */ /* 0x000fca00078e0212 */
[----:B--2---:R-:W2:Y:S01]  /*03e0*/  LDG.E R20, desc[UR6][R18.64+-0x20] ;  /* 0xffffe00612147981 */ /* 0x004ea2000c1e1900 */
[----:B------:R-:W-:Y:S01]  /*03f0*/  BSSY.RECONVERGENT B2, `(.L_x_75) ;  /* 0x0000007000027945 */ /* 0x000fe20003800200 */
[----:B--2---:R-:W-:-:S13]  /*0400*/  ISETP.NE.AND P0, PT, R20, R11, PT ;  /* 0x0000000b1400720c */ /* 0x004fda0003f05270 */
[----:B-1-34-:R-:W-:Y:S05]  /*0410*/  @P0 BRA `(.L_x_76) ;  /* 0x0000000000100947 */ /* 0x01afea0003800000 */
[----:B------:R-:W-:-:S05]  /*0420*/  HFMA2 R23, -RZ, RZ, 0, 5.9604644775390625e-08 ;  /* 0x00000001ff177431 */ /* 0x000fca00000001ff */
[----:B------:R0:W-:Y:S04]  /*0430*/  REDG.E.ADD.STRONG.GPU desc[UR6][R16.64], R23 ;  /* 0x000000171000798e */ /* 0x0001e8000c12e106 */
[----:B------:R0:W-:Y:S04]  /*0440*/  REDG.E.ADD.STRONG.GPU desc[UR6][R14.64], R23 ;  /* 0x000000170e00798e */ /* 0x0001e8000c12e106 */
[----:B------:R0:W-:Y:S02]  /*0450*/  REDG.E.ADD.STRONG.GPU desc[UR6][R12.64], R23 ;  /* 0x000000170c00798e */ /* 0x0001e4000c12e106 */
.L_x_76:
[----:B------:R-:W-:Y:S05]  /*0460*/  BSYNC.RECONVERGENT B2 ;  /* 0x0000000000027941 */ /* 0x000fea0003800200 */
.L_x_75:
[----:B------:R-:W2:Y:S01]  /*0470*/  LDG.E R20, desc[UR6][R18.64+-0x1c] ;  /* 0xffffe40612147981 */ /* 0x000ea2000c1e1900 */
[----:B------:R-:W-:Y:S01]  /*0480*/  BSSY.RECONVERGENT B2, `(.L_x_77) ;  /* 0x0000007000027945 */ /* 0x000fe20003800200 */
[----:B--2---:R-:W-:-:S13]  /*0490*/  ISETP.NE.AND P0, PT, R20, R11, PT ;  /* 0x0000000b1400720c */ /* 0x004fda0003f05270 */
[----:B------:R-:W-:Y:S05]  /*04a0*/  @P0 BRA `(.L_x_78) ;  /* 0x0000000000100947 */ /* 0x000fea0003800000 */
[----:B0-----:R-:W-:-:S05]  /*04b0*/  IMAD.MOV.U32 R23, RZ, RZ, 0x1 ;  /* 0x00000001ff177424 */ /* 0x001fca00078e00ff */
[----:B------:R1:W-:Y:S04]  /*04c0*/  REDG.E.ADD.STRONG.GPU desc[UR6][R16.64], R23 ;  /* 0x000000171000798e */ /* 0x0003e8000c12e106 */
[----:B------:R1:W-:Y:S04]  /*04d0*/  REDG.E.ADD.STRONG.GPU desc[UR6][R14.64], R23 ;  /* 0x000000170e00798e */ /* 0x0003e8000c12e106 */
[----:B------:R1:W-:Y:S02]  /*04e0*/  REDG.E.ADD.STRONG.GPU desc[UR6][R12.64], R23 ;  /* 0x000000170c00798e */ /* 0x0003e4000c12e106 */
.L_x_78:
[----:B------:R-:W-:Y:S05]  /*04f0*/  BSYNC.RECONVERGENT B2 ;  /* 0x0000000000027941 */ /* 0x000fea0003800200 */
.L_x_77:
[----:B------:R-:W2:Y:S01]  /*0500*/  LDG.E R20, desc[UR6][R18.64+-0x18] ;  /* 0xffffe80612147981 */ /* 0x000ea2000c1e1900 */
[----:B------:R-:W-:Y:S01]  /*0510*/  BSSY.RECONVERGENT B2, `(.L_x_79) ;  /* 0x0000007000027945 */ /* 0x000fe20003800200 */
[----:B--2---:R-:W-:-:S13]  /*0520*/  ISETP.NE.AND P0, PT, R20, R11, PT ;  /* 0x0000000b1400720c */ /* 0x004fda0003f05270 */
[----:B------:R-:W-:Y:S05]  /*0530*/  @P0 BRA `(.L_x_80) ;  /* 0x0000000000100947 */ /* 0x000fea0003800000 */
[----:B01----:R-:W-:-:S05]  /*0540*/  IMAD.MOV.U32 R23, RZ, RZ, 0x1 ;  /* 0x00000001ff177424 */ /* 0x003fca00078e00ff */
[----:B------:R2:W-:Y:S04]  /*0550*/  REDG.E.ADD.STRONG.GPU desc[UR6][R16.64], R23 ;  /* 0x000000171000798e */ /* 0x0005e8000c12e106 */
[----:B------:R2:W-:Y:S04]  /*0560*/  REDG.E.ADD.STRONG.GPU desc[UR6][R14.64], R23 ;  /* 0x000000170e00798e */ /* 0x0005e8000c12e106 */
[----:B------:R2:W-:Y:S02]  /*0570*/  REDG.E.ADD.STRONG.GPU desc[UR6][R12.64], R23 ;  /* 0x000000170c00798e */ /* 0x0005e4000c12e106 */
.L_x_80:
[----:B------:R-:W-:Y:S05]  /*0580*/  BSYNC.RECONVERGENT B2 ;  /* 0x0000000000027941 */ /* 0x000fea0003800200 */
.L_x_79:
[----:B------:R-:W3:Y:S01]  /*0590*/  LDG.E R20, desc[UR6][R18.64+-0x14] ;  /* 0xffffec0612147981 */ /* 0x000ee2000c1e1900 */
[----:B------:R-:W-:Y:S01]  /*05a0*/  BSSY.RECONVERGENT B2, `(.L_x_81) ;  /* 0x0000007000027945 */ /* 0x000fe20003800200 */
[----:B---3--:R-:W-:-:S13]  /*05b0*/  ISETP.NE.AND P0, PT, R20, R11, PT ;  /* 0x0000000b1400720c */ /* 0x008fda0003f05270 */
[----:B------:R-:W-:Y:S05]  /*05c0*/  @P0 BRA `(.L_x_82) ;  /* 0x0000000000100947 */ /* 0x000fea0003800000 */
[----:B012---:R-:W-:-:S05]  /*05d0*/  IMAD.MOV.U32 R23, RZ, RZ, 0x1 ;  /* 0x00000001ff177424 */ /* 0x007fca00078e00ff */
[----:B------:R3:W-:Y:S04]  /*05e0*/  REDG.E.ADD.STRONG.GPU desc[UR6][R16.64], R23 ;  /* 0x000000171000798e */ /* 0x0007e8000c12e106 */
[----:B------:R3:W-:Y:S04]  /*05f0*/  REDG.E.ADD.STRONG.GPU desc[UR6][R14.64], R23 ;  /* 0x000000170e00798e */ /* 0x0007e8000c12e106 */
[----:B------:R3:W-:Y:S02]  /*0600*/  REDG.E.ADD.STRONG.GPU desc[UR6][R12.64], R23 ;  /* 0x000000170c00798e */ /* 0x0007e4000c12e106 */
.L_x_82:
[----:B------:R-:W-:Y:S05]  /*0610*/  BSYNC.RECONVERGENT B2 ;  /* 0x0000000000027941 */ /* 0x000fea0003800200 */
.L_x_81:
[----:B------:R-:W4:Y:S01]  /*0620*/  LDG.E R20, desc[UR6][R18.64+-0x10] ;  /* 0xfffff00612147981 */ /* 0x000f22000c1e1900 */
[----:B------:R-:W-:Y:S01]  /*0630*/  BSSY.RECONVERGENT B2, `(.L_x_83) ;  /* 0x0000007000027945 */ /* 0x000fe20003800200 */
[----:B----4-:R-:W-:-:S13]  /*0640*/  ISETP.NE.AND P0, PT, R20, R11, PT ;  /* 0x0000000b1400720c */ /* 0x010fda0003f05270 */
[----:B------:R-:W-:Y:S05]  /*0650*/  @P0 BRA `(.L_x_84) ;  /* 0x0000000000100947 */ /* 0x000fea0003800000 */
[----:B0123--:R-:W-:-:S05]  /*0660*/  IMAD.MOV.U32 R23, RZ, RZ, 0x1 ;  /* 0x00000001ff177424 */ /* 0x00ffca00078e00ff */
[----:B------:R4:W-:Y:S04]  /*0670*/  REDG.E.ADD.STRONG.GPU desc[UR6][R16.64], R23 ;  /* 0x000000171000798e */ /* 0x0009e8000c12e106 */
[----:B------:R4:W-:Y:S04]  /*0680*/  REDG.E.ADD.STRONG.GPU desc[UR6][R14.64], R23 ;  /* 0x000000170e00798e */ /* 0x0009e8000c12e106 */
[----:B------:R4:W-:Y:S02]  /*0690*/  REDG.E.ADD.STRONG.GPU desc[UR6][R12.64], R23 ;  /* 0x000000170c00798e */ /* 0x0009e4000c12e106 */
.L_x_84:
[----:B------:R-:W-:Y:S05]  /*06a0*/  BSYNC.RECONVERGENT B2 ;  /* 0x0000000000027941 */ /* 0x000fea0003800200 */
.L_x_83:
[----:B------:R-:W5:Y:S01]  /*06b0*/  LDG.E R20, desc[UR6][R18.64+-0xc] ;  /* 0xfffff40612147981 */ /* 0x000f62000c1e1900 */
[----:B------:R-:W-:Y:S01]  /*06c0*/  BSSY.RECONVERGENT B2, `(.L_x_85) ;  /* 0x0000007000027945 */ /* 0x000fe20003800200 */
[----:B-----5:R-:W-:-:S13]  /*06d0*/  ISETP.NE.AND P0, PT, R20, R11, PT ;  /* 0x0000000b1400720c */ /* 0x020fda0003f05270 */
[----:B------:R-:W-:Y:S05]  /*06e0*/  @P0 BRA `(.L_x_86) ;  /* 0x0000000000100947 */ /* 0x000fea0003800000 */
[----:B01234-:R-:W-:-:S05]  /*06f0*/  IMAD.MOV.U32 R23, RZ, RZ, 0x1 ;  /* 0x00000001ff177424 */ /* 0x01ffca00078e00ff */
[----:B------:R0:W-:Y:S04]  /*0700*/  REDG.E.ADD.STRONG.GPU desc[UR6][R16.64], R23 ;  /* 0x000000171000798e */ /* 0x0001e8000c12e106 */
[----:B------:R0:W-:Y:S04]  /*0710*/  REDG.E.ADD.STRONG.GPU desc[UR6][R14.64], R23 ;  /* 0x000000170e00798e */ /* 0x0001e8000c12e106 */
[----:B------:R0:W-:Y:S02]  /*0720*/  REDG.E.ADD.STRONG.GPU desc[UR6][R12.64], R23 ;  /* 0x000000170c00798e */ /* 0x0001e4000c12e106 */
.L_x_86:
[----:B------:R-:W-:Y:S05]  /*0730*/  BSYNC.RECONVERGENT B2 ;  /* 0x0000000000027941 */ /* 0x000fea0003800200 */
.L_x_85:
        /* <DEDUP_REMOVED lines=8> */
.L_x_88:
[----:B------:R-:W-:Y:S05]  /*07c0*/  BSYNC.RECONVERGENT B2 ;  /* 0x0000000000027941 */ /* 0x000fea0003800200 */
.L_x_87:
        /* <DEDUP_REMOVED lines=8> */
.L_x_90:
[----:B------:R-:W-:Y:S05]  /*0850*/  BSYNC.RECONVERGENT B2 ;  /* 0x0000000000027941 */ /* 0x000fea0003800200 */
.L_x_89:
        /* <DEDUP_REMOVED lines=8> */
.L_x_92:
[----:B------:R-:W-:Y:S05]  /*08e0*/  BSYNC.RECONVERGENT B2 ;  /* 0x0000000000027941 */ /* 0x000fea0003800200 */
.L_x_91:
        /* <DEDUP_REMOVED lines=8> */
.L_x_94:
[----:B------:R-:W-:Y:S05]  /*0970*/  BSYNC.RECONVERGENT B2 ;  /* 0x0000000000027941 */ /* 0x000fea0003800200 */
.L_x_93:
        /* <DEDUP_REMOVED lines=8> */
.L_x_96:
[----:B------:R-:W-:Y:S05]  /*0a00*/  BSYNC.RECONVERGENT B2 ;  /* 0x0000000000027941 */ /* 0x000fea0003800200 */
.L_x_95:
        /* <DEDUP_REMOVED lines=8> */
.L_x_98:
[----:B------:R-:W-:Y:S05]  /*0a90*/  BSYNC.RECONVERGENT B2 ;  /* 0x0000000000027941 */ /* 0x000fea0003800200 */
.L_x_97:
[----:B------:R-:W5:Y:S01]  /*0aa0*/  LDG.E R20, desc[UR6][R18.64+0x10] ;  /* 0x0000100612147981 */ /* 0x000f62000c1e1900 */
[----:B------:R-:W-:Y:S01]  /*0ab0*/  BSSY.RECONVERGENT B2, `(.L_x_99) ;  /* 0x0000007000027945 */ /* 0x000fe20003800200 */
[----:B-----5:R-:W-:-:S13]  /*0ac0*/  ISETP.NE.AND P0, PT, R20, R11, PT ;  /* 0x0000000b1400720c */ /* 0x020fda0003f05270 */
[----:B------:R-:W-:Y:S05]  /*0ad0*/  @P0 BRA `(.L_x_100) ;  /* 0x0000000000100947 */ /* 0x000fea0003800000 */
[----:B01234-:R-:W-:-:S05]  /*0ae0*/  HFMA2 R23, -RZ, RZ, 0, 5.9604644775390625e-08 ;  /* 0x00000001ff177431 */ /* 0x01ffca00000001ff */
[----:B------:R0:W-:Y:S04]  /*0af0*/  REDG.E.ADD.STRONG.GPU desc[UR6][R16.64], R23 ;  /* 0x000000171000798e */ /* 0x0001e8000c12e106 */
[----:B------:R0:W-:Y:S04]  /*0b00*/  REDG.E.ADD.STRONG.GPU desc[UR6][R14.64], R23 ;  /* 0x000000170e00798e */ /* 0x0001e8000c12e106 */
[----:B------:R0:W-:Y:S02]  /*0b10*/  REDG.E.ADD.STRONG.GPU desc[UR6][R12.64], R23 ;  /* 0x000000170c00798e */ /* 0x0001e4000c12e106 */
.L_x_100:
[----:B------:R-:W-:Y:S05]  /*0b20*/  BSYNC.RECONVERGENT B2 ;  /* 0x0000000000027941 */ /* 0x000fea0003800200 */
.L_x_99:
        /* <DEDUP_REMOVED lines=8> */
.L_x_102:
[----:B------:R-:W-:Y:S05]  /*0bb0*/  BSYNC.RECONVERGENT B2 ;  /* 0x0000000000027941 */ /* 0x000fea0003800200 */
.L_x_101:
        /* <DEDUP_REMOVED lines=8> */
.L_x_104:
[----:B------:R-:W-:Y:S05]  /*0c40*/  BSYNC.RECONVERGENT B2 ;  /* 0x0000000000027941 */ /* 0x000fea0003800200 */
.L_x_103:
[----:B------:R-:W5:Y:S01]  /*0c50*/  LDG.E R18, desc[UR6][R18.64+0x1c] ;  /* 0x00001c0612127981 */ /* 0x000f62000c1e1900 */
[----:B------:R-:W-:Y:S01]  /*0c60*/  VIADD R10, R10, 0x10 ;  /* 0x000000100a0a7836 */ /* 0x000fe20000000000 */
[----:B------:R-:W-:Y:S04]  /*0c70*/  BSSY.RECONVERGENT B2, `(.L_x_105) ;  /* 0x0000008000027945 */ /* 0x000fe80003800200 */
[----:B------:R-:W-:Y:S02]  /*0c80*/  ISETP.NE.AND P5, PT, R10, RZ, PT ;  /* 0x000000ff0a00720c */ /* 0x000fe40003fa5270 */
[----:B-----5:R-:W-:-:S13]  /*0c90*/  ISETP.NE.AND P0, PT, R18, R11, PT ;  /* 0x0000000b1200720c */ /* 0x020fda0003f05270 */
[----:B------:R-:W-:Y:S05]  /*0ca0*/  @P0 BRA `(.L_x_106) ;  /* 0x0000000000100947 */ /* 0x000fea0003800000 */
[----:B------:R-:W-:-:S05]  /*0cb0*/  IMAD.MOV.U32 R19, RZ, RZ, 0x1 ;  /* 0x00000001ff137424 */ /* 0x000fca00078e00ff */
[----:B------:R0:W-:Y:S04]  /*0cc0*/  REDG.E.ADD.STRONG.GPU desc[UR6][R16.64], R19 ;  /* 0x000000131000798e */ /* 0x0001e8000c12e106 */
[----:B------:R0:W-:Y:S04]  /*0cd0*/  REDG.E.ADD.STRONG.GPU desc[UR6][R14.64], R19 ;  /* 0x000000130e00798e */ /* 0x0001e8000c12e106 */
[----:B------:R0:W-:Y:S02]  /*0ce0*/  REDG.E.ADD.STRONG.GPU desc[UR6][R12.64], R19 ;  /* 0x000000130c00798e */ /* 0x0001e4000c12e106 */
.L_x_106:
[----:B------:R-:W-:Y:S05]  /*0cf0*/  BSYNC.RECONVERGENT B2 ;  /* 0x0000000000027941 */ /* 0x000fea0003800200 */
.L_x_105:
[----:B------:R-:W-:Y:S01]  /*0d00*/  VIADD R21, R21, 0x10 ;  /* 0x0000001015157836 */ /* 0x000fe20000000000 */
[----:B------:R-:W-:Y:S06]  /*0d10*/  @P5 BRA `(.L_x_107) ;  /* 0xfffffff400a45947 */ /* 0x000fec000383ffff */
.L_x_74:
[----:B------:R-:W-:Y:S05]  /*0d20*/  BSYNC.RECONVERGENT B1 ;  /* 0x0000000000017941 */ /* 0x000fea0003800200 */
.L_x_73:
        /* <DEDUP_REMOVED lines=14> */
.L_x_111:
[----:B------:R-:W-:Y:S05]  /*0e10*/  BSYNC.RECONVERGENT B2 ;  /* 0x0000000000027941 */ /* 0x000fea0003800200 */
.L_x_110:
        /* <DEDUP_REMOVED lines=8> */
.L_x_113:
[----:B------:R-:W-:Y:S05]  /*0ea0*/  BSYNC.RECONVERGENT B2 ;  /* 0x0000000000027941 */ /* 0x000fea0003800200 */
.L_x_112:
        /* <DEDUP_REMOVED lines=8> */
.L_x_115:
[----:B------:R-:W-:Y:S05]  /*0f30*/  BSYNC.RECONVERGENT B2 ;  /* 0x0000000000027941 */ /* 0x000fea0003800200 */
.L_x_114:
        /* <DEDUP_REMOVED lines=8> */
.L_x_117:
[----:B------:R-:W-:Y:S05]  /*0fc0*/  BSYNC.RECONVERGENT B2 ;  /* 0x0000000000027941 */ /* 0x000fea0003800200 */
.L_x_116:
        /* <DEDUP_REMOVED lines=8> */
.L_x_119:
[----:B------:R-:W-:Y:S05]  /*1050*/  BSYNC.RECONVERGENT B2 ;  /* 0x0000000000027941 */ /* 0x000fea0003800200 */
.L_x_118:
        /* <DEDUP_REMOVED lines=8> */
.L_x_121:
[----:B------:R-:W-:Y:S05]  /*10e0*/  BSYNC.RECONVERGENT B2 ;  /* 0x0000000000027941 */ /* 0x000fea0003800200 */
.L_x_120:
        /* <DEDUP_REMOVED lines=8> */
.L_x_123:
[----:B------:R-:W-:Y:S05]  /*1170*/  BSYNC.RECONVERGENT B2 ;  /* 0x0000000000027941 */ /* 0x000fea0003800200 */
.L_x_122:
[----:B------:R-:W5:Y:S01]  /*1180*/  LDG.E R18, desc[UR6][R18.64+0x1c] ;  /* 0x00001c0612127981 */ /* 0x000f62000c1e1900 */
[----:B------:R-:W-:Y:S01]  /*1190*/  BSSY.RECONVERGENT B2, `(.L_x_124) ;  /* 0x0000007000027945 */ /* 0x000fe20003800200 */
[----:B-----5:R-:W-:-:S13]  /*11a0*/  ISETP.NE.AND P0, PT, R18, R11, PT ;  /* 0x0000000b1200720c */ /* 0x020fda0003f05270 */
[----:B------:R-:W-:Y:S05]  /*11b0*/  @P0 BRA `(.L_x_125) ;  /* 0x0000000000100947 */ /* 0x000fea0003800000 */
[----:B------:R-:W-:-:S05]  /*11c0*/  IMAD.MOV.U32 R19, RZ, RZ, 0x1 ;  /* 0x00000001ff137424 */ /* 0x000fca00078e00ff */
[----:B------:R0:W-:Y:S04]  /*11d0*/  REDG.E.ADD.STRONG.GPU desc[UR6][R16.64], R19 ;  /* 0x000000131000798e */ /* 0x0001e8000c12e106 */
[----:B------:R0:W-:Y:S04]  /*11e0*/  REDG.E.ADD.STRONG.GPU desc[UR6][R14.64], R19 ;  /* 0x000000130e00798e */ /* 0x0001e8000c12e106 */
[----:B------:R0:W-:Y:S02]  /*11f0*/  REDG.E.ADD.STRONG.GPU desc[UR6][R12.64], R19 ;  /* 0x000000130c00798e */ /* 0x0001e4000c12e106 */
.L_x_125:
[----:B------:R-:W-:Y:S05]  /*1200*/  BSYNC.RECONVERGENT B2 ;  /* 0x0000000000027941 */ /* 0x000fea0003800200 */
.L_x_124:
[----:B------:R-:W-:-:S07]  /*1210*/  VIADD R21, R21, 0x8 ;  /* 0x0000000815157836 */ /* 0x000fce0000000000 */
.L_x_109:
[----:B------:R-:W-:Y:S05]  /*1220*/  BSYNC.RECONVERGENT B1 ;  /* 0x0000000000017941 */ /* 0x000fea0003800200 */
.L_x_108:
        /* <DEDUP_REMOVED lines=10> */
[----:B-1234-:R-:W-:-:S05]  /*12d0*/  IMAD.MOV.U32 R23, RZ, RZ, 0x1 ;  /* 0x00000001ff177424 */ /* 0x01efca00078e00ff */
[----:B------:R0:W-:Y:S04]  /*12e0*/  REDG.E.ADD.STRONG.GPU desc[UR6][R16.64], R23 ;  /* 0x000000171000798e */ /* 0x0001e8000c12e106 */
[----:B------:R0:W-:Y:S04]  /*12f0*/  REDG.E.ADD.STRONG.GPU desc[UR6][R14.64], R23 ;  /* 0x000000170e00798e */ /* 0x0001e8000c12e106 */
[----:B------:R0:W-:Y:S02]  /*1300*/  REDG.E.ADD.STRONG.GPU desc[UR6][R12.64], R23 ;  /* 0x000000170c00798e */ /* 0x0001e4000c12e106 */
.L_x_129:
[----:B------:R-:W-:Y:S05]  /*1310*/  BSYNC.RECONVERGENT B2 ;  /* 0x0000000000027941 */ /* 0x000fea0003800200 */
.L_x_128:
        /* <DEDUP_REMOVED lines=8> */
.L_x_131:
[----:B------:R-:W-:Y:S05]  /*13a0*/  BSYNC.RECONVERGENT B2 ;  /* 0x0000000000027941 */ /* 0x000fea0003800200 */
.L_x_130:
        /* <DEDUP_REMOVED lines=8> */
.L_x_133:
[----:B------:R-:W-:Y:S05]  /*1430*/  BSYNC.RECONVERGENT B2 ;  /* 0x0000000000027941 */ /* 0x000fea0003800200 */
.L_x_132:
        /* <DEDUP_REMOVED lines=8> */
.L_x_135:
[----:B------:R-:W-:Y:S05]  /*14c0*/  BSYNC.RECONVERGENT B2 ;  /* 0x0000000000027941 */ /* 0x000fea0003800200 */
.L_x_134:
[----:B------:R-:W-:-:S07]  /*14d0*/  VIADD R21, R21, 0x4 ;  /* 0x0000000415157836 */ /* 0x000fce0000000000 */
.L_x_127:
[----:B------:R-:W-:Y:S05]  /*14e0*/  BSYNC.RECONVERGENT B1 ;  /* 0x0000000000017941 */ /* 0x000fea0003800200 */
.L_x_126:
        /* <DEDUP_REMOVED lines=9> */
[----:B------:R-:W-:-:S05]  /*1580*/  IMAD.MOV.U32 R21, RZ, RZ, 0x1 ;  /* 0x00000001ff157424 */ /* 0x000fca00078e00ff */
[----:B------:R0:W-:Y:S04]  /*1590*/  REDG.E.ADD.STRONG.GPU desc[UR6][R16.64], R21 ;  /* 0x000000151000798e */ /* 0x0001e8000c12e106 */
[----:B------:R0:W-:Y:S04]  /*15a0*/  REDG.E.ADD.STRONG.GPU desc[UR6][R14.64], R21 ;  /* 0x000000150e00798e */ /* 0x0001e8000c12e106 */
[----:B------:R0:W-:Y:S02]  /*15b0*/  REDG.E.ADD.STRONG.GPU desc[UR6][R12.64], R21 ;  /* 0x000000150c00798e */ /* 0x0001e4000c12e106 */
.L_x_137:
[----:B------:R-:W-:Y:S05]  /*15c0*/  BSYNC.RECONVERGENT B1 ;  /* 0x0000000000017941 */ /* 0x000fea0003800200 */
.L_x_136:
[----:B------:R-:W-:Y:S05]  /*15d0*/  @!P5 BRA `(.L_x_72) ;  /* 0x000000000048d947 */ /* 0x000fea0003800000 */
[----:B------:R-:W5:Y:S01]  /*15e0*/  LDG.E R10, desc[UR6][R18.64+0x4] ;  /* 0x00000406120a7981 */ /* 0x000f62000c1e1900 */
[----:B------:R-:W-:Y:S01]  /*15f0*/  BSSY.RECONVERGENT B1, `(.L_x_138) ;  /* 0x0000008000017945 */ /* 0x000fe20003800200 */
[----:B------:R-:W-:Y:S02]  /*1600*/  ISETP.NE.AND P5, PT, R8, 0x2, PT ;  /* 0x000000020800780c */ /* 0x000fe40003fa5270 */
[----:B-----5:R-:W-:-:S13]  /*1610*/  ISETP.NE.AND P0, PT, R10, R11, PT ;  /* 0x0000000b0a00720c */ /* 0x020fda0003f05270 */
[----:B------:R-:W-:Y:S05]  /*1620*/  @P0 BRA `(.L_x_139) ;  /* 0x0000000000100947 */ /* 0x000fea0003800000 */
[----:B0-----:R-:W-:-:S05]  /*1630*/  IMAD.MOV.U32 R21, RZ, RZ, 0x1 ;  /* 0x00000001ff157424 */ /* 0x001fca00078e00ff */
[----:B------:R0:W-:Y:S04]  /*1640*/  REDG.E.ADD.STRONG.GPU desc[UR6][R16.64], R21 ;  /* 0x000000151000798e */ /* 0x0001e8000c12e106 */
[----:B------:R0:W-:Y:S04]  /*1650*/  REDG.E.ADD.STRONG.GPU desc[UR6][R14.64], R21 ;  /* 0x000000150e00798e */ /* 0x0001e8000c12e106 */
[----:B------:R0:W-:Y:S02]  /*1660*/  REDG.E.ADD.STRONG.GPU desc[UR6][R12.64], R21 ;  /* 0x000000150c00798e */ /* 0x0001e4000c12e106 */
.L_x_139:
[----:B------:R-:W-:Y:S05]  /*1670*/  BSYNC.RECONVERGENT B1 ;  /* 0x0000000000017941 */ /* 0x000fea0003800200 */
.L_x_138:
[----:B------:R-:W-:Y:S05]  /*1680*/  @!P5 BRA `(.L_x_72) ;  /* 0x00000000001cd947 */ /* 0x000fea0003800000 */
[----:B------:R-:W5:Y:S02]  /*1690*/  LDG.E R18, desc[UR6][R18.64+0x8] ;  /* 0x0000080612127981 */ /* 0x000f64000c1e1900 */
[----:B-----5:R-:W-:-:S13]  /*16a0*/  ISETP.NE.AND P0, PT, R18, R11, PT ;  /* 0x0000000b1200720c */ /* 0x020fda0003f05270 */
[----:B------:R-:W-:Y:S05]  /*16b0*/  @P0 BRA `(.L_x_72) ;  /* 0x0000000000100947 */ /* 0x000fea0003800000 */
[----:B------:R-:W-:-:S05]  /*16c0*/  IMAD.MOV.U32 R11, RZ, RZ, 0x1 ;  /* 0x00000001ff0b7424 */ /* 0x000fca00078e00ff */
[----:B------:R0:W-:Y:S04]  /*16d0*/  REDG.E.ADD.STRONG.GPU desc[UR6][R16.64], R11 ;  /* 0x0000000b1000798e */ /* 0x0001e8000c12e106 */
[----:B------:R0:W-:Y:S04]  /*16e0*/  REDG.E.ADD.STRONG.GPU desc[UR6][R14.64], R11 ;  /* 0x0000000b0e00798e */ /* 0x0001e8000c12e106 */
[----:B------:R0:W-:Y:S02]  /*16f0*/  REDG.E.ADD.STRONG.GPU desc[UR6][R12.64], R11 ;  /* 0x0000000b0c00798e */ /* 0x0001e4000c12e106 */
.L_x_72:
[----:B------:R-:W-:Y:S05]  /*1700*/  BSYNC.RECONVERGENT B0 ;  /* 0x0000000000007941 */ /* 0x000fea0003800200 */
.L_x_71:
[----:B------:R-:W-:Y:S05]  /*1710*/  @P4 BRA `(.L_x_140) ;  /* 0xffffffe800e44947 */ /* 0x000fea000383ffff */
[----:B------:R-:W-:Y:S05]  /*1720*/  EXIT ;  /* 0x000000000000794d */ /* 0x000fea0003800000 */
.L_x_141:
        /* <DEDUP_REMOVED lines=13> */
.L_x_159:


//--------------------- .text._Z29countTrianglesIncreasingOrderPiS_S_i --------------------------
	.section	.text._Z29countTrianglesIncreasingOrderPiS_S_i,"ax",@progbits
	.align	128
        .global         _Z29countTrianglesIncreasingOrderPiS_S_i
        .type           _Z29countTrianglesIncreasingOrderPiS_S_i,@function
        .size           _Z29countTrianglesIncreasingOrderPiS_S_i,(.L_x_160 - _Z29countTrianglesIncreasingOrderPiS_S_i)
        .other          _Z29countTrianglesIncreasingOrderPiS_S_i,@"STO_CUDA_ENTRY STV_DEFAULT"
_Z29countTrianglesIncreasingOrderPiS_S_i:
.text._Z29countTrianglesIncreasingOrderPiS_S_i:
        /* <DEDUP_REMOVED lines=9> */
[----:B------:R-:W1:Y:S01]  /*0090*/  LDCU.64 UR4, c[0x0][0x358] ;  /* 0x00006b00ff0477ac */ /* 0x000e620008000a00 */
[----:B0-----:R-:W-:-:S05]  /*00a0*/  IMAD.WIDE R2, R0, 0x4, R2 ;  /* 0x0000000400027825 */ /* 0x001fca00078e0202 */
[----:B-1----:R-:W2:Y:S04]  /*00b0*/  LDG.E R11, desc[UR4][R2.64] ;  /* 0x00000004020b7981 */ /* 0x002ea8000c1e1900 */
[----:B------:R-:W2:Y:S01]  /*00c0*/  LDG.E R8, desc[UR4][R2.64+0x4] ;  /* 0x0000040402087981 */ /* 0x000ea2000c1e1900 */
[----:B------:R-:W-:Y:S01]  /*00d0*/  BSSY.RECONVERGENT B2, `(.L_x_142) ;  /* 0x00000cd000027945 */ /* 0x000fe20003800200 */
[----:B------:R-:W-:Y:S01]  /*00e0*/  IMAD.MOV.U32 R16, RZ, RZ, RZ ;  /* 0x000000ffff107224 */ /* 0x000fe200078e00ff */
[----:B--2---:R-:W-:-:S13]  /*00f0*/  ISETP.GE.AND P0, PT, R11, R8, PT ;  /* 0x000000080b00720c */ /* 0x004fda0003f06270 */
[----:B------:R-:W-:Y:S05]  /*0100*/  @P0 BRA `(.L_x_143) ;  /* 0x0000000c00240947 */ /* 0x000fea0003800000 */
[----:B------:R-:W0:Y:S01]  /*0110*/  LDC.64 R2, c[0x0][0x388] ;  /* 0x0000e200ff027b82 */ /* 0x000e220000000a00 */
[----:B------:R-:W-:Y:S01]  /*0120*/  IMAD.MOV.U32 R16, RZ, RZ, RZ ;  /* 0x000000ffff107224 */ /* 0x000fe200078e00ff */
[----:B0-----:R-:W-:-:S05]  /*0130*/  IADD3 R2, P0, PT, R2, 0x20, RZ ;  /* 0x0000002002027810 */ /* 0x001fca0007f1e0ff */
[----:B------:R-:W-:-:S08]  /*0140*/  IMAD.X R3, RZ, RZ, R3, P0 ;  /* 0x000000ffff037224 */ /* 0x000fd000000e0603 */
.L_x_156:
[----:B------:R-:W0:Y:S02]  /*0150*/  LDC.64 R4, c[0x0][0x388] ;  /* 0x0000e200ff047b82 */ /* 0x000e240000000a00 */
[----:B0-----:R-:W-:-:S05]  /*0160*/  IMAD.WIDE R4, R11, 0x4, R4 ;  /* 0x000000040b047825 */ /* 0x001fca00078e0204 */
[----:B------:R-:W2:Y:S01]  /*0170*/  LDG.E R13, desc[UR4][R4.64] ;  /* 0x00000004040d7981 */ /* 0x000ea2000c1e1900 */
[----:B------:R-:W-:Y:S01]  /*0180*/  VIADD R11, R11, 0x1 ;  /* 0x000000010b0b7836 */ /* 0x000fe20000000000 */
[----:B------:R-:W-:Y:S04]  /*0190*/  BSSY.RECONVERGENT B1, `(.L_x_144) ;  /* 0x00000bf000017945 */ /* 0x000fe80003800200 */
[----:B------:R-:W-:Y:S02]  /*01a0*/  ISETP.NE.AND P0, PT, R11, R8, PT ;  /* 0x000000080b00720c */ /* 0x000fe40003f05270 */
[----:B--2---:R-:W-:-:S13]  /*01b0*/  ISETP.GE.AND P1, PT, R0, R13, PT ;  /* 0x0000000d0000720c */ /* 0x004fda0003f26270 */
[----:B------:R-:W-:Y:S05]  /*01c0*/  @P1 BRA `(.L_x_145) ;  /* 0x0000000800ec1947 */ /* 0x000fea0003800000 */
[----:B------:R-:W0:Y:S02]  /*01d0*/  LDC.64 R4, c[0x0][0x380] ;  /* 0x0000e000ff047b82 */ /* 0x000e240000000a00 */
[----:B0-----:R-:W-:-:S05]  /*01e0*/  IMAD.WIDE R4, R13, 0x4, R4 ;  /* 0x000000040d047825 */ /* 0x001fca00078e0204 */
[----:B------:R-:W2:Y:S04]  /*01f0*/  LDG.E R15, desc[UR4][R4.64] ;  /* 0x00000004040f7981 */ /* 0x000ea8000c1e1900 */
[----:B------:R-:W2:Y:S02]  /*0200*/  LDG.E R10, desc[UR4][R4.64+0x4] ;  /* 0x00000404040a7981 */ /* 0x000ea4000c1e1900 */
[----:B--2---:R-:W-:-:S13]  /*0210*/  ISETP.GE.AND P1, PT, R15, R10, PT ;  /* 0x0000000a0f00720c */ /* 0x004fda0003f26270 */
[----:B------:R-:W-:Y:S05]  /*0220*/  @P1 BRA `(.L_x_145) ;  /* 0x0000000800d41947 */ /* 0x000fea0003800000 */
.L_x_155:
[----:B------:R-:W0:Y:S02]  /*0230*/  LDC.64 R4, c[0x0][0x388] ;  /* 0x0000e200ff047b82 */ /* 0x000e240000000a00 */
[----:B0-----:R-:W-:-:S05]  /*0240*/  IMAD.WIDE R6, R15, 0x4, R4 ;  /* 0x000000040f067825 */ /* 0x001fca00078e0204 */
[----:B------:R-:W2:Y:S01]  /*0250*/  LDG.E R9, desc[UR4][R6.64] ;  /* 0x0000000406097981 */ /* 0x000ea2000c1e1900 */
[----:B------:R-:W-:Y:S01]  /*0260*/  IADD3 R15, PT, PT, R15, 0x1, RZ ;  /* 0x000000010f0f7810 */ /* 0x000fe20007ffe0ff */
[----:B------:R-:W-:Y:S03]  /*0270*/  BSSY.RECONVERGENT B0, `(.L_x_146) ;  /* 0x00000af000007945 */ /* 0x000fe60003800200 */
[----:B------:R-:W-:Y:S02]  /*0280*/  ISETP.NE.AND P1, PT, R15, R10, PT ;  /* 0x0000000a0f00720c */ /* 0x000fe40003f25270 */
[----:B--2---:R-:W-:-:S13]  /*0290*/  ISETP.GT.AND P2, PT, R9, R13, PT ;  /* 0x0000000d0900720c */ /* 0x004fda0003f44270 */
[----:B------:R-:W-:Y:S05]  /*02a0*/  @!P2 BRA `(.L_x_147) ;  /* 0x0000000800aca947 */ /* 0x000fea0003800000 */
[----:B------:R-:W0:Y:S02]  /*02b0*/  LDC.64 R6, c[0x0][0x380] ;  /* 0x0000e000ff067b82 */ /* 0x000e240000000a00 */
[----:B0-----:R-:W-:-:S05]  /*02c0*/  IMAD.WIDE R6, R9, 0x4, R6 ;  /* 0x0000000409067825 */ /* 0x001fca00078e0206 */
[----:B------:R-:W2:Y:S04]  /*02d0*/  LDG.E R9, desc[UR4][R6.64] ;  /* 0x0000000406097981 */ /* 0x000ea8000c1e1900 */
[----:B------:R-:W2:Y:S02]  /*02e0*/  LDG.E R12, desc[UR4][R6.64+0x4] ;  /* 0x00000404060c7981 */ /* 0x000ea4000c1e1900 */
[----:B--2---:R-:W-:-:S13]  /*02f0*/  ISETP.GE.AND P2, PT, R9, R12, PT ;  /* 0x0000000c0900720c */ /* 0x004fda0003f46270 */
[----:B------:R-:W-:Y:S05]  /*0300*/  @P2 BRA `(.L_x_147) ;  /* 0x0000000800942947 */ /* 0x000fea0003800000 */
[----:B------:R-:W-:Y:S01]  /*0310*/  IMAD.IADD R6, R9, 0x1, -R12 ;  /* 0x0000000109067824 */ /* 0x000fe200078e0a0c */
[----:B------:R-:W-:Y:S01]  /*0320*/  BSSY.RECONVERGENT B3, `(.L_x_148) ;  /* 0x000004d000037945 */ /* 0x000fe20003800200 */
[----:B------:R-:W-:-:S03]  /*0330*/  IMAD.IADD R14, R12, 0x1, -R9 ;  /* 0x000000010c0e7824 */ /* 0x000fc600078e0a09 */
[----:B------:R-:W-:Y:S02]  /*0340*/  ISETP.GT.U32.AND P3, PT, R6, -0x10, PT ;  /* 0xfffffff00600780c */ /* 0x000fe40003f64070 */
[----:B------:R-:W-:-:S04]  /*0350*/  LOP3.LUT R22, R14, 0xf, RZ, 0xc0, !PT ;  /* 0x0000000f0e167812 */ /* 0x000fc800078ec0ff */
[----:B------:R-:W-:-:S07]  /*0360*/  ISETP.NE.AND P2, PT, R22, RZ, PT ;  /* 0x000000ff1600720c */ /* 0x000fce0003f45270 */
[----:B------:R-:W-:Y:S06]  /*0370*/  @P3 BRA `(.L_x_149) ;  /* 0x00000004001c3947 */ /* 0x000fec0003800000 */
[----:B------:R-:W-:-:S05]  /*0380*/  LOP3.LUT R12, R14, 0xfffffff0, RZ, 0xc0, !PT ;  /* 0xfffffff00e0c7812 */ /* 0x000fca00078ec0ff */
[----:B------:R-:W-:-:S07]  /*0390*/  IMAD.MOV R12, RZ, RZ, -R12 ;  /* 0x000000ffff0c7224 */ /* 0x000fce00078e0a0c */
.L_x_150:
[----:B------:R-:W-:-:S05]  /*03a0*/  IMAD.WIDE R6, R9, 0x4, R2 ;  /* 0x0000000409067825 */ /* 0x000fca00078e0202 */
[----:B------:R-:W2:Y:S04]  /*03b0*/  LDG.E R19, desc[UR4][R6.64+-0x20] ;  /* 0xffffe00406137981 */ /* 0x000ea8000c1e1900 */
[----:B------:R-:W3:Y:S04]  /*03c0*/  LDG.E R23, desc[UR4][R6.64+-0x1c] ;  /* 0xffffe40406177981 */ /* 0x000ee8000c1e1900 */
[----:B------:R-:W4:Y:S04]  /*03d0*/  LDG.E R24, desc[UR4][R6.64+-0x18] ;  /* 0xffffe80406187981 */ /* 0x000f28000c1e1900 */
[----:B------:R-:W5:Y:S04]  /*03e0*/  LDG.E R18, desc[UR4][R6.64+-0x14] ;  /* 0xffffec0406127981 */ /* 0x000f68000c1e1900 */
[----:B------:R-:W5:Y:S04]  /*03f0*/  LDG.E R29, desc[UR4][R6.64+-0x10] ;  /* 0xfffff004061d7981 */ /* 0x000f68000c1e1900 */
[----:B------:R-:W5:Y:S04]  /*0400*/  LDG.E R27, desc[UR4][R6.64+-0xc] ;  /* 0xfffff404061b7981 */ /* 0x000f68000c1e1900 */
[----:B------:R-:W5:Y:S04]  /*0410*/  LDG.E R17, desc[UR4][R6.64+-0x8] ;  /* 0xfffff80406117981 */ /* 0x000f68000c1e1900 */
[----:B------:R-:W5:Y:S01]  /*0420*/  LDG.E R21, desc[UR4][R6.64+-0x4] ;  /* 0xfffffc0406157981 */ /* 0x000f62000c1e1900 */
[----:B------:R-:W-:-:S03]  /*0430*/  IADD3 R20, PT, PT, R16, 0x1, RZ ;  /* 0x0000000110147810 */ /* 0x000fc60007ffe0ff */
[----:B------:R-:W5:Y:S01]  /*0440*/  LDG.E R25, desc[UR4][R6.64+0x4] ;  /* 0x0000040406197981 */ /* 0x000f62000c1e1900 */
[----:B--2---:R-:W-:-:S03]  /*0450*/  ISETP.NE.AND P3, PT, R19, R0, PT ;  /* 0x000000001300720c */ /* 0x004fc60003f65270 */
[----:B------:R-:W2:Y:S01]  /*0460*/  LDG.E R19, desc[UR4][R6.64] ;  /* 0x0000000406137981 */ /* 0x000ea2000c1e1900 */
[----:B---3--:R-:W-:-:S03]  /*0470*/  ISETP.NE.AND P4, PT, R23, R0, PT ;  /* 0x000000001700720c */ /* 0x008fc60003f85270 */
[----:B------:R-:W3:Y:S06]  /*0480*/  LDG.E R23, desc[UR4][R6.64+0x8] ;  /* 0x0000080406177981 */ /* 0x000eec000c1e1900 */
[----:B------:R-:W-:Y:S01]  /*0490*/  @P3 IMAD.MOV R20, RZ, RZ, R16 ;  /* 0x000000ffff143224 */ /* 0x000fe200078e0210 */
[----:B----4-:R-:W-:Y:S02]  /*04a0*/  ISETP.NE.AND P3, PT, R24, R0, PT ;  /* 0x000000001800720c */ /* 0x010fe40003f65270 */
[----:B------:R-:W4:Y:S01]  /*04b0*/  LDG.E R24, desc[UR4][R6.64+0x1c] ;  /* 0x00001c0406187981 */ /* 0x000f22000c1e1900 */
[----:B------:R-:W-:-:S02]  /*04c0*/  VIADD R16, R20, 0x1 ;  /* 0x0000000114107836 */ /* 0x000fc40000000000 */
[----:B------:R-:W-:Y:S01]  /*04d0*/  @P4 IMAD.MOV R16, RZ, RZ, R20 ;  /* 0x000000ffff104224 */ /* 0x000fe200078e0214 */
[----:B-----5:R-:W-:-:S04]  /*04e0*/  ISETP.NE.AND P4, PT, R18, R0, PT ;  /* 0x000000001200720c */ /* 0x020fc80003f85270 */
[----:B------:R-:W-:-:S03]  /*04f0*/  IADD3 R18, PT, PT, R16, 0x1, RZ ;  /* 0x0000000110127810 */ /* 0x000fc60007ffe0ff */
[----:B------:R-:W-:Y:S01]  /*0500*/  @P3 IMAD.MOV R18, RZ, RZ, R16 ;  /* 0x000000ffff123224 */ /* 0x000fe200078e0210 */
[----:B------:R-:W-:Y:S01]  /*0510*/  ISETP.NE.AND P3, PT, R29, R0, PT ;  /* 0x000000001d00720c */ /* 0x000fe20003f65270 */
[----:B------:R-:W5:Y:S02]  /*0520*/  LDG.E R16, desc[UR4][R6.64+0xc] ;  /* 0x00000c0406107981 */ /* 0x000f64000c1e1900 */
[----:B------:R-:W-:Y:S02]  /*0530*/  VIADD R20, R18, 0x1 ;  /* 0x0000000112147836 */ /* 0x000fe40000000000 */
[----:B------:R-:W4:Y:S01]  /*0540*/  LDG.E R29, desc[UR4][R6.64+0x10] ;  /* 0x00001004061d7981 */ /* 0x000f22000c1e1900 */
[----:B------:R-:W-:-:S05]  /*0550*/  @P4 IMAD.MOV R20, RZ, RZ, R18 ;  /* 0x000000ffff144224 */ /* 0x000fca00078e0212 */
[----:B------:R-:W-:Y:S02]  /*0560*/  IADD3 R18, PT, PT, R20, 0x1, RZ ;  /* 0x0000000114127810 */ /* 0x000fe40007ffe0ff */
[----:B------:R-:W-:Y:S02]  /*0570*/  @P3 IMAD.MOV R18, RZ, RZ, R20 ;  /* 0x000000ffff123224 */ /* 0x000fe400078e0214 */
[----:B------:R-:W4:Y:S01]  /*0580*/  LDG.E R20, desc[UR4][R6.64+0x14] ;  /* 0x0000140406147981 */ /* 0x000f22000c1e1900 */
[----:B------:R-:W-:-:S03]  /*0590*/  ISETP.NE.AND P4, PT, R27, R0, PT ;  /* 0x000000001b00720c */ /* 0x000fc60003f85270 */
[----:B------:R0:W4:Y:S01]  /*05a0*/  LDG.E R27, desc[UR4][R6.64+0x18] ;  /* 0x00001804061b7981 */ /* 0x000122000c1e1900 */
[----:B------:R-:W-:Y:S01]  /*05b0*/  ISETP.NE.AND P3, PT, R17, R0, PT ;  /* 0x000000001100720c */ /* 0x000fe20003f65270 */
[----:B------:R-:W-:-:S08]  /*05c0*/  VIADD R17, R18, 0x1 ;  /* 0x0000000112117836 */ /* 0x000fd00000000000 */
[----:B------:R-:W-:Y:S01]  /*05d0*/  @P4 IMAD.MOV R17, RZ, RZ, R18 ;  /* 0x000000ffff114224 */ /* 0x000fe200078e0212 */
[----:B------:R-:W-:-:S04]  /*05e0*/  ISETP.NE.AND P4, PT, R21, R0, PT ;  /* 0x000000001500720c */ /* 0x000fc80003f85270 */
[----:B------:R-:W-:Y:S01]  /*05f0*/  IADD3 R18, PT, PT, R17, 0x1, RZ ;  /* 0x0000000111127810 */ /* 0x000fe20007ffe0ff */
[----:B------:R-:W-:-:S04]  /*0600*/  @P3 IMAD.MOV R18, RZ, RZ, R17 ;  /* 0x000000ffff123224 */ /* 0x000fc800078e0211 */
[----:B------:R-:W-:-:S04]  /*0610*/  VIADD R17, R18, 0x1 ;  /* 0x0000000112117836 */ /* 0x000fc80000000000 */
[----:B------:R-:W-:Y:S01]  /*0620*/  @P4 IMAD.MOV R17, RZ, RZ, R18 ;  /* 0x000000ffff114224 */ /* 0x000fe200078e0212 */
[----:B------:R-:W-:-:S04]  /*0630*/  ISETP.NE.AND P4, PT, R25, R0, PT ;  /* 0x000000001900720c */ /* 0x000fc80003f85270 */
[----:B0-----:R-:W-:Y:S01]  /*0640*/  IADD3 R6, PT, PT, R17, 0x1, RZ ;  /* 0x0000000111067810 */ /* 0x001fe20007ffe0ff */
[----:B------:R-:W-:Y:S01]  /*0650*/  VIADD R12, R12, 0x10 ;  /* 0x000000100c0c7836 */ /* 0x000fe20000000000 */
[----:B------:R-:W-:Y:S02]  /*0660*/  IADD3 R9, PT, PT, R9, 0x10, RZ ;  /* 0x0000001009097810 */ /* 0x000fe40007ffe0ff */
[----:B--2---:R-:W-:-:S13]  /*0670*/  ISETP.NE.AND P3, PT, R19, R0, PT ;  /* 0x000000001300720c */ /* 0x004fda0003f65270 */
[----:B------:R-:W-:Y:S01]  /*0680*/  @P3 IMAD.MOV R6, RZ, RZ, R17 ;  /* 0x000000ffff063224 */ /* 0x000fe200078e0211 */
[----:B---3--:R-:W-:-:S03]  /*0690*/  ISETP.NE.AND P3, PT, R23, R0, PT ;  /* 0x000000001700720c */ /* 0x008fc60003f65270 */
[----:B------:R-:W-:Y:S02]  /*06a0*/  VIADD R7, R6, 0x1 ;  /* 0x0000000106077836 */ /* 0x000fe40000000000 */
[----:B------:R-:W-:Y:S01]  /*06b0*/  @P4 IMAD.MOV R7, RZ, RZ, R6 ;  /* 0x000000ffff074224 */ /* 0x000fe200078e0206 */
[----:B-----5:R-:W-:-:S04]  /*06c0*/  ISETP.NE.AND P4, PT, R16, R0, PT ;  /* 0x000000001000720c */ /* 0x020fc80003f85270 */
[----:B------:R-:W-:-:S03]  /*06d0*/  IADD3 R6, PT, PT, R7, 0x1, RZ ;  /* 0x0000000107067810 */ /* 0x000fc60007ffe0ff */
[----:B------:R-:W-:Y:S01]  /*06e0*/  @P3 IMAD.MOV R6, RZ, RZ, R7 ;  /* 0x000000ffff063224 */ /* 0x000fe200078e0207 */
[----:B----4-:R-:W-:-:S03]  /*06f0*/  ISETP.NE.AND P3, PT, R29, R0, PT ;  /* 0x000000001d00720c */ /* 0x010fc60003f65270 */
[----:B------:R-:W-:Y:S02]  /*0700*/  VIADD R7, R6, 0x1 ;  /* 0x0000000106077836 */ /* 0x000fe40000000000 */
[----:B------:R-:W-:Y:S01]  /*0710*/  @P4 IMAD.MOV R7, RZ, RZ, R6 ;  /* 0x000000ffff074224 */ /* 0x000fe200078e0206 */
[----:B------:R-:W-:-:S04]  /*0720*/  ISETP.NE.AND P4, PT, R20, R0, PT ;  /* 0x000000001400720c */ /* 0x000fc80003f85270 */
[----:B------:R-:W-:-:S03]  /*0730*/  IADD3 R6, PT, PT, R7, 0x1, RZ ;  /* 0x0000000107067810 */ /* 0x000fc60007ffe0ff */
[----:B------:R-:W-:Y:S01]  /*0740*/  @P3 IMAD.MOV R6, RZ, RZ, R7 ;  /* 0x000000ffff063224 */ /* 0x000fe200078e0207 */
[----:B------:R-:W-:-:S03]  /*0750*/  ISETP.NE.AND P3, PT, R27, R0, PT ;  /* 0x000000001b00720c */ /* 0x000fc60003f65270 */
[----:B------:R-:W-:Y:S02]  /*0760*/  VIADD R7, R6, 0x1 ;  /* 0x0000000106077836 */ /* 0x000fe40000000000 */
[----:B------:R-:W-:Y:S01]  /*0770*/  @P4 IMAD.MOV R7, RZ, RZ, R6 ;  /* 0x000000ffff074224 */ /* 0x000fe200078e0206 */
[----:B------:R-:W-:-:S04]  /*0780*/  ISETP.NE.AND P4, PT, R24, R0, PT ;  /* 0x000000001800720c */ /* 0x000fc80003f85270 */
[----:B------:R-:W-:-:S03]  /*0790*/  IADD3 R6, PT, PT, R7, 0x1, RZ ;  /* 0x0000000107067810 */ /* 0x000fc60007ffe0ff */
[----:B------:R-:W-:Y:S01]  /*07a0*/  @P3 IMAD.MOV R6, RZ, RZ, R7 ;  /* 0x000000ffff063224 */ /* 0x000fe200078e0207 */
[----:B------:R-:W-:-:S03]  /*07b0*/  ISETP.NE.AND P3, PT, R12, RZ, PT ;  /* 0x000000ff0c00720c */ /* 0x000fc60003f65270 */
[----:B------:R-:W-:Y:S02]  /*07c0*/  VIADD R16, R6, 0x1 ;  /* 0x0000000106107836 */ /* 0x000fe40000000000 */
[----:B------:R-:W-:-:S08]  /*07d0*/  @P4 IMAD.MOV R16, RZ, RZ, R6 ;  /* 0x000000ffff104224 */ /* 0x000fd000078e0206 */
[----:B------:R-:W-:Y:S05]  /*07e0*/  @P3 BRA `(.L_x_150) ;  /* 0xfffffff800ec3947 */ /* 0x000fea000383ffff */
.L_x_149:
[----:B------:R-:W-:Y:S05]  /*07f0*/  BSYNC.RECONVERGENT B3 ;  /* 0x0000000000037941 */ /* 0x000fea0003800200 */
.L_x_148:
[----:B------:R-:W-:Y:S05]  /*0800*/  @!P2 BRA `(.L_x_147) ;  /* 0x000000040054a947 */ /* 0x000fea0003800000 */
[----:B------:R-:W-:Y:S01]  /*0810*/  ISETP.GE.U32.AND P3, PT, R22, 0x8, PT ;  /* 0x000000081600780c */ /* 0x000fe20003f66070 */
[----:B------:R-:W-:Y:S01]  /*0820*/  BSSY.RECONVERGENT B3, `(.L_x_151) ;  /* 0x0000026000037945 */ /* 0x000fe20003800200 */
[----:B------:R-:W-:-:S04]  /*0830*/  LOP3.LUT R20, R14, 0x7, RZ, 0xc0, !PT ;  /* 0x000000070e147812 */ /* 0x000fc800078ec0ff */
[----:B------:R-:W-:-:S07]  /*0840*/  ISETP.NE.AND P2, PT, R20, RZ, PT ;  /* 0x000000ff1400720c */ /* 0x000fce0003f45270 */
[----:B------:R-:W-:Y:S06]  /*0850*/  @!P3 BRA `(.L_x_152) ;  /* 0x000000000088b947 */ /* 0x000fec0003800000 */
        /* <DEDUP_REMOVED lines=8> */
[----:B------:R0:W5:Y:S01]  /*08e0*/  LDG.E R18, desc[UR4][R6.64+0x1c] ;  /* 0x00001c0406127981 */ /* 0x000162000c1e1900 */
[----:B------:R-:W-:-:S02]  /*08f0*/  VIADD R12, R16, 0x1 ;  /* 0x00000001100c7836 */ /* 0x000fc40000000000 */
[----:B------:R-:W-:Y:S01]  /*0900*/  VIADD R9, R9, 0x8 ;  /* 0x0000000809097836 */ /* 0x000fe20000000000 */
[-C--:B--2---:R-:W-:Y:S02]  /*0910*/  ISETP.NE.AND P4, PT, R17, R0.reuse, PT ;  /* 0x000000001100720c */ /* 0x084fe40003f85270 */
[----:B---3--:R-:W-:-:S11]  /*0920*/  ISETP.NE.AND P3, PT, R19, R0, PT ;  /* 0x000000001300720c */ /* 0x008fd60003f65270 */
[----:B------:R-:W-:Y:S01]  /*0930*/  @P4 IMAD.MOV R12, RZ, RZ, R16 ;  /* 0x000000ffff0c4224 */ /* 0x000fe200078e0210 */
[----:B----4-:R-:W-:-:S04]  /*0940*/  ISETP.NE.AND P4, PT, R21, R0, PT ;  /* 0x000000001500720c */ /* 0x010fc80003f85270 */
[----:B------:R-:W-:Y:S01]  /*0950*/  IADD3 R16, PT, PT, R12, 0x1, RZ ;  /* 0x000000010c107810 */ /* 0x000fe20007ffe0ff */
[----:B------:R-:W-:Y:S01]  /*0960*/  @P3 IMAD.MOV R16, RZ, RZ, R12 ;  /* 0x000000ffff103224 */ /* 0x000fe200078e020c */
[----:B-----5:R-:W-:-:S03]  /*0970*/  ISETP.NE.AND P3, PT, R23, R0, PT ;  /* 0x000000001700720c */ /* 0x020fc60003f65270 */
[----:B------:R-:W-:-:S04]  /*0980*/  VIADD R12, R16, 0x1 ;  /* 0x00000001100c7836 */ /* 0x000fc80000000000 */
[----:B------:R-:W-:Y:S01]  /*0990*/  @P4 IMAD.MOV R12, RZ, RZ, R16 ;  /* 0x000000ffff0c4224 */ /* 0x000fe200078e0210 */
[----:B------:R-:W-:-:S04]  /*09a0*/  ISETP.NE.AND P4, PT, R25, R0, PT ;  /* 0x000000001900720c */ /* 0x000fc80003f85270 */
[----:B0-----:R-:W-:Y:S01]  /*09b0*/  IADD3 R6, PT, PT, R12, 0x1, RZ ;  /* 0x000000010c067810 */ /* 0x001fe20007ffe0ff */
[----:B------:R-:W-:Y:S01]  /*09c0*/  @P3 IMAD.MOV R6, RZ, RZ, R12 ;  /* 0x000000ffff063224 */ /* 0x000fe200078e020c */
[----:B------:R-:W-:-:S03]  /*09d0*/  ISETP.NE.AND P3, PT, R27, R0, PT ;  /* 0x000000001b00720c */ /* 0x000fc60003f65270 */
[----:B------:R-:W-:-:S04]  /*09e0*/  VIADD R7, R6, 0x1 ;  /* 0x0000000106077836 */ /* 0x000fc80000000000 */
[----:B------:R-:W-:Y:S01]  /*09f0*/  @P4 IMAD.MOV R7, RZ, RZ, R6 ;  /* 0x000000ffff074224 */ /* 0x000fe200078e0206 */
[----:B------:R-:W-:-:S04]  /*0a00*/  ISETP.NE.AND P4, PT, R29, R0, PT ;  /* 0x000000001d00720c */ /* 0x000fc80003f85270 */
[----:B------:R-:W-:Y:S01]  /*0a10*/  IADD3 R6, PT, PT, R7, 0x1, RZ ;  /* 0x0000000107067810 */ /* 0x000fe20007ffe0ff */
[----:B------:R-:W-:Y:S01]  /*0a20*/  @P3 IMAD.MOV R6, RZ, RZ, R7 ;  /* 0x000000ffff063224 */ /* 0x000fe200078e0207 */
[----:B------:R-:W-:-:S03]  /*0a30*/  ISETP.NE.AND P3, PT, R18, R0, PT ;  /* 0x000000001200720c */ /* 0x000fc60003f65270 */
[----:B------:R-:W-:-:S04]  /*0a40*/  VIADD R7, R6, 0x1 ;  /* 0x0000000106077836 */ /* 0x000fc80000000000 */
[----:B------:R-:W-:-:S05]  /*0a50*/  @P4 IMAD.MOV R7, RZ, RZ, R6 ;  /* 0x000000ffff074224 */ /* 0x000fca00078e0206 */
[----:B------:R-:W-:Y:S01]  /*0a60*/  IADD3 R16, PT, PT, R7, 0x1, RZ ;  /* 0x0000000107107810 */ /* 0x000fe20007ffe0ff */
[----:B------:R-:W-:-:S07]  /*0a70*/  @P3 IMAD.MOV R16, RZ, RZ, R7 ;  /* 0x000000ffff103224 */ /* 0x000fce00078e0207 */
.L_x_152:
[----:B------:R-:W-:Y:S05]  /*0a80*/  BSYNC.RECONVERGENT B3 ;  /* 0x0000000000037941 */ /* 0x000fea0003800200 */
.L_x_151:
        /* <DEDUP_REMOVED lines=10> */
[----:B------:R-:W5:Y:S01]  /*0b30*/  LDG.E R25, desc[UR4][R6.64+0xc] ;  /* 0x00000c0406197981 */ /* 0x000f62000c1e1900 */
[----:B------:R-:W-:-:S02]  /*0b40*/  VIADD R12, R16, 0x1 ;  /* 0x00000001100c7836 */ /* 0x000fc40000000000 */
[----:B------:R-:W-:Y:S01]  /*0b50*/  VIADD R9, R9, 0x4 ;  /* 0x0000000409097836 */ /* 0x000fe20000000000 */
[-C--:B--2---:R-:W-:Y:S02]  /*0b60*/  ISETP.NE.AND P4, PT, R19, R0.reuse, PT ;  /* 0x000000001300720c */ /* 0x084fe40003f85270 */
[----:B---3--:R-:W-:-:S11]  /*0b70*/  ISETP.NE.AND P3, PT, R21, R0, PT ;  /* 0x000000001500720c */ /* 0x008fd60003f65270 */
[----:B------:R-:W-:Y:S02]  /*0b80*/  @P4 IADD3 R12, PT, PT, R16, RZ, RZ ;  /* 0x000000ff100c4210 */ /* 0x000fe40007ffe0ff */
[----:B----4-:R-:W-:-:S03]  /*0b90*/  ISETP.NE.AND P4, PT, R23, R0, PT ;  /* 0x000000001700720c */ /* 0x010fc60003f85270 */
[----:B------:R-:W-:Y:S02]  /*0ba0*/  VIADD R14, R12, 0x1 ;  /* 0x000000010c0e7836 */ /* 0x000fe40000000000 */
[----:B------:R-:W-:Y:S01]  /*0bb0*/  @P3 IMAD.MOV R14, RZ, RZ, R12 ;  /* 0x000000ffff0e3224 */ /* 0x000fe200078e020c */
[----:B-----5:R-:W-:-:S03]  /*0bc0*/  ISETP.NE.AND P3, PT, R25, R0, PT ;  /* 0x000000001900720c */ /* 0x020fc60003f65270 */
[----:B------:R-:W-:-:S04]  /*0bd0*/  VIADD R12, R14, 0x1 ;  /* 0x000000010e0c7836 */ /* 0x000fc80000000000 */
[----:B------:R-:W-:-:S05]  /*0be0*/  @P4 IADD3 R12, PT, PT, R14, RZ, RZ ;  /* 0x000000ff0e0c4210 */ /* 0x000fca0007ffe0ff */
[----:B------:R-:W-:Y:S02]  /*0bf0*/  VIADD R16, R12, 0x1 ;  /* 0x000000010c107836 */ /* 0x000fe40000000000 */
[----:B------:R-:W-:-:S07]  /*0c00*/  @P3 IMAD.MOV R16, RZ, RZ, R12 ;  /* 0x000000ffff103224 */ /* 0x000fce00078e020c */
.L_x_154:
[----:B------:R-:W-:Y:S05]  /*0c10*/  BSYNC.RECONVERGENT B3 ;  /* 0x0000000000037941 */ /* 0x000fea0003800200 */
.L_x_153:
[----:B------:R-:W-:Y:S05]  /*0c20*/  @!P2 BRA `(.L_x_147) ;  /* 0x00000000004ca947 */ /* 0x000fea0003800000 */
[----:B------:R-:W-:-:S05]  /*0c30*/  IMAD.WIDE R4, R9, 0x4, R4 ;  /* 0x0000000409047825 */ /* 0x000fca00078e0204 */
[----:B------:R-:W2:Y:S01]  /*0c40*/  LDG.E R7, desc[UR4][R4.64] ;  /* 0x0000000404077981 */ /* 0x000ea2000c1e1900 */
[----:B------:R-:W-:Y:S02]  /*0c50*/  ISETP.NE.AND P3, PT, R17, 0x1, PT ;  /* 0x000000011100780c */ /* 0x000fe40003f65270 */
[----:B------:R-:W-:Y:S02]  /*0c60*/  IADD3 R6, PT, PT, R16, 0x1, RZ ;  /* 0x0000000110067810 */ /* 0x000fe40007ffe0ff */
[----:B--2---:R-:W-:-:S13]  /*0c70*/  ISETP.NE.AND P2, PT, R7, R0, PT ;  /* 0x000000000700720c */ /* 0x004fda0003f45270 */
[----:B------:R-:W-:-:S04]  /*0c80*/  @P2 IMAD.MOV R6, RZ, RZ, R16 ;  /* 0x000000ffff062224 */ /* 0x000fc800078e0210 */
[----:B------:R-:W-:Y:S01]  /*0c90*/  IMAD.MOV.U32 R16, RZ, RZ, R6 ;  /* 0x000000ffff107224 */ /* 0x000fe200078e0006 */
[----:B------:R-:W-:Y:S06]  /*0ca0*/  @!P3 BRA `(.L_x_147) ;  /* 0x00000000002cb947 */ /* 0x000fec0003800000 */
[----:B------:R-:W-:Y:S01]  /*0cb0*/  ISETP.NE.AND P3, PT, R17, 0x2, PT ;  /* 0x000000021100780c */ /* 0x000fe20003f65270 */
[----:B------:R-:W2:-:S12]  /*0cc0*/  LDG.E R7, desc[UR4][R4.64+0x4] ;  /* 0x0000040404077981 */ /* 0x000e98000c1e1900 */
[----:B------:R-:W3:Y:S01]  /*0cd0*/  @P3 LDG.E R9, desc[UR4][R4.64+0x8] ;  /* 0x0000080404093981 */ /* 0x000ee2000c1e1900 */
[----:B------:R-:W-:Y:S01]  /*0ce0*/  VIADD R6, R16, 0x1 ;  /* 0x0000000110067836 */ /* 0x000fe20000000000 */
[-C--:B--2---:R-:W-:Y:S02]  /*0cf0*/  ISETP.NE.AND P2, PT, R7, R0.reuse, PT ;  /* 0x000000000700720c */ /* 0x084fe40003f45270 */
[----:B---3--:R-:W-:-:S11]  /*0d00*/  ISETP.NE.AND P4, PT, R9, R0, P3 ;  /* 0x000000000900720c */ /* 0x008fd60001f85270 */
[----:B------:R-:W-:-:S05]  /*0d10*/  @P2 IADD3 R6, PT, PT, R16, RZ, RZ ;  /* 0x000000ff10062210 */ /* 0x000fca0007ffe0ff */
[----:B------:R-:W-:-:S04]  /*0d20*/  IMAD.MOV.U32 R16, RZ, RZ, R6 ;  /* 0x000000ffff107224 */ /* 0x000fc800078e0006 */
[C---:B------:R-:W-:Y:S01]  /*0d30*/  @P3 VIADD R6, R16.reuse, 0x1 ;  /* 0x0000000110063836 */ /* 0x040fe20000000000 */
[----:B------:R-:W-:-:S05]  /*0d40*/  @P4 IADD3 R6, PT, PT, R16, RZ, RZ ;  /* 0x000000ff10064210 */ /* 0x000fca0007ffe0ff */
[----:B------:R-:W-:-:S07]  /*0d50*/  @P3 IMAD.MOV.U32 R16, RZ, RZ, R6 ;  /* 0x000000ffff103224 */ /* 0x000fce00078e0006 */
.L_x_147:
[----:B------:R-:W-:Y:S05]  /*0d60*/  BSYNC.RECONVERGENT B0 ;  /* 0x0000000000007941 */ /* 0x000fea0003800200 */
.L_x_146:
[----:B------:R-:W-:Y:S05]  /*0d70*/  @P1 BRA `(.L_x_155) ;  /* 0xfffffff4002c1947 */ /* 0x000fea000383ffff */
.L_x_145:
[----:B------:R-:W-:Y:S05]  /*0d80*/  BSYNC.RECONVERGENT B1 ;  /* 0x0000000000017941 */ /* 0x000fea0003800200 */
.L_x_144:
[----:B------:R-:W-:Y:S05]  /*0d90*/  @P0 BRA `(.L_x_156) ;  /* 0xfffffff000ec0947 */ /* 0x000fea000383ffff */
.L_x_143:
[----:B------:R-:W-:Y:S05]  /*0da0*/  BSYNC.RECONVERGENT B2 ;  /* 0x0000000000027941 */ /* 0x000fea0003800200 */
.L_x_142:
[----:B------:R-:W0:Y:S02]  /*0db0*/  LDC.64 R2, c[0x0][0x390] ;  /* 0x0000e400ff027b82 */ /* 0x000e240000000a00 */
[----:B0-----:R-:W-:-:S05]  /*0dc0*/  IMAD.WIDE R2, R0, 0x4, R2 ;  /* 0x0000000400027825 */ /* 0x001fca00078e0202 */
[----:B------:R-:W-:Y:S01]  /*0dd0*/  REDG.E.ADD.STRONG.GPU desc[UR4][R2.64], R16 ;  /* 0x000000100200798e */ /* 0x000fe2000c12e104 */
[----:B------:R-:W-:Y:S05]  /*0de0*/  EXIT ;  /* 0x000000000000794d */ /* 0x000fea0003800000 */
.L_x_157:
        /* <DEDUP_REMOVED lines=9> */
.L_x_160:


//--------------------- .nv.shared.reserved.0     --------------------------
	.section	.nv.shared.reserved.0,"aw",@nobits
	.weak		__nv_reservedSMEM_offset_0_alias
	.size		__nv_reservedSMEM_offset_0_alias, 0, 64
	.other		__nv_reservedSMEM_offset_0_alias,@"STO_CUDA_RESERVED_SHARED STV_DEFAULT"
__nv_reservedSMEM_offset_0_alias:
	.zero		0
	.zero		64


//--------------------- .nv.constant0._Z28removeEdgeAndUpdateTrianglesPiS_iS_S_S_i --------------------------
	.section	.nv.constant0._Z28removeEdgeAndUpdateTrianglesPiS_iS_S_S_i,"a",@progbits
	.sectionflags	@""
	.align	4
.nv.constant0._Z28removeEdgeAndUpdateTrianglesPiS_iS_S_S_i:
	.zero		948


//--------------------- .nv.constant0._Z25addEdgeAndUpdateTrianglesPiS_iS_S_S_i --------------------------
	.section	.nv.constant0._Z25addEdgeAndUpdateTrianglesPiS_iS_S_S_i,"a",@progbits
	.sectionflags	@""
	.align	4
.nv.constant0._Z25addEdgeAndUpdateTrianglesPiS_iS_S_S_i:
	.zero		948


//--------------------- .nv.constant0._Z29countTrianglesIncreasingOrderPiS_S_i --------------------------
	.section	.nv.constant0._Z29countTrianglesIncreasingOrderPiS_S_i,"a",@progbits
	.sectionflags	@""
	.align	4
.nv.constant0._Z29countTrianglesIncreasingOrderPiS_S_i:
	.zero		924


//--------------------- SYMBOLS --------------------------

	.type		.nv.reservedSmem.offset0,@object
	.size		.nv.reservedSmem.offset0,0x4
